	.target	sm_90a

	.elftype	@"ET_EXEC"


//--------------------- .note.nv.tkinfo           --------------------------
	.section	.note.nv.tkinfo,"",@"SHT_NOTE"
	.sectionflags	@"SHF_NOTE_NV_TKINFO"
	.tkinfo
        /*0018*/ 	.word	0x00000002
        /*0030*/ 	.string	""
        /*0030*/ 	.string	"ptxas"
        /*0030*/ 	.string	"Cuda compilation tools, release 13.0, V13.0.88"
        /*0030*/ 	.string	"Build cuda_13.0.r13.0/compiler.36424714_0"
        /*0030*/ 	.string	"-v  -suppress-debug-info  -lineinfo  -arch sm_90a "



//--------------------- .note.nv.cuinfo           --------------------------
	.section	.note.nv.cuinfo,"",@"SHT_NOTE"
	.sectionflags	@"SHF_NOTE_NV_CUINFO"
        /*0018*/ 	.short	0x0002
        /*001a*/ 	.short	0x005a
        /*001c*/ 	.short	0x0082
	.zero		2


//--------------------- .nv.info                  --------------------------
	.section	.nv.info,"",@"SHT_CUDA_INFO"
	.align	4


	//----- nvinfo : EIATTR_REGCOUNT
	.align		4
        /*0000*/ 	.byte	0x04, 0x2f
        /*0002*/ 	.short	(.L_1 - .L_0)
	.align		4
.L_0:
        /*0004*/ 	.word	index@(gluon_wgmma)
        /*0008*/ 	.word	0x0000002a


	//----- nvinfo : EIATTR_FRAME_SIZE
	.align		4
.L_1:
        /*000c*/ 	.byte	0x04, 0x11
        /*000e*/ 	.short	(.L_3 - .L_2)
	.align		4
.L_2:
        /*0010*/ 	.word	index@(gluon_wgmma)
        /*0014*/ 	.word	0x00000000


	//----- nvinfo : EIATTR_MIN_STACK_SIZE
	.align		4
.L_3:
        /*0018*/ 	.byte	0x04, 0x12
        /*001a*/ 	.short	(.L_5 - .L_4)
	.align		4
.L_4:
        /*001c*/ 	.word	index@(gluon_wgmma)
        /*0020*/ 	.word	0x00000000
.L_5:


//--------------------- .nv.compat                --------------------------
	.section	.nv.compat,"",@"SHT_CUDA_COMPAT_INFO"
	.align	4
        /*0000*/ 	.byte	0x02, 0x09, 0x01, 0x00, 0x02, 0x02, 0x04, 0x00, 0x02, 0x05, 0x05, 0x00, 0x03, 0x07, 0x01, 0x01
        /*0010*/ 	.byte	0x02, 0x03, 0x03, 0x00, 0x02, 0x06, 0x01, 0x00, 0x04, 0x0b, 0x08, 0x00, 0x00, 0x00, 0x00, 0x00
        /*0020*/ 	.byte	0x00, 0x00, 0x00, 0x00


//--------------------- .nv.info.gluon_wgmma      --------------------------
	.section	.nv.info.gluon_wgmma,"",@"SHT_CUDA_INFO"
	.sectionflags	@""
	.align	4


	//----- nvinfo : EIATTR_CUDA_API_VERSION
	.align		4
        /*0000*/ 	.byte	0x04, 0x37
        /*0002*/ 	.short	(.L_7 - .L_6)
.L_6:
        /*0004*/ 	.word	0x00000082


	//----- nvinfo : EIATTR_KPARAM_INFO
	.align		4
.L_7:
        /*0008*/ 	.byte	0x04, 0x17
        /*000a*/ 	.short	(.L_9 - .L_8)
.L_8:
        /*000c*/ 	.word	0x00000000
        /*0010*/ 	.short	0x000a
        /*0012*/ 	.short	0x0048
        /*0014*/ 	.byte	0x00, 0xf4, 0x21, 0x00


	//----- nvinfo : EIATTR_KPARAM_INFO
	.align		4
.L_9:
        /*0018*/ 	.byte	0x04, 0x17
        /*001a*/ 	.short	(.L_11 - .L_10)
.L_10:
        /*001c*/ 	.word	0x00000000
        /*0020*/ 	.short	0x0009
        /*0022*/ 	.short	0x0040
        /*0024*/ 	.byte	0x00, 0xf4, 0x21, 0x00


	//----- nvinfo : EIATTR_KPARAM_INFO
	.align		4
.L_11:
        /*0028*/ 	.byte	0x04, 0x17
        /*002a*/ 	.short	(.L_13 - .L_12)
.L_12:
        /*002c*/ 	.word	0x00000000
        /*0030*/ 	.short	0x0008
        /*0032*/ 	.short	0x0038
        /*0034*/ 	.byte	0x00, 0xf0, 0x21, 0x00


	//----- nvinfo : EIATTR_KPARAM_INFO
	.align		4
.L_13:
        /*0038*/ 	.byte	0x04, 0x17
        /*003a*/ 	.short	(.L_15 - .L_14)
.L_14:
        /*003c*/ 	.word	0x00000000
        /*0040*/ 	.short	0x0007
        /*0042*/ 	.short	0x0030
        /*0044*/ 	.byte	0x00, 0xf0, 0x21, 0x00


	//----- nvinfo : EIATTR_KPARAM_INFO
	.align		4
.L_15:
        /*0048*/ 	.byte	0x04, 0x17
        /*004a*/ 	.short	(.L_17 - .L_16)
.L_16:
        /*004c*/ 	.word	0x00000000
        /*0050*/ 	.short	0x0006
        /*0052*/ 	.short	0x0028
        /*0054*/ 	.byte	0x00, 0xf0, 0x21, 0x00


	//----- nvinfo : EIATTR_KPARAM_INFO
	.align		4
.L_17:
        /*0058*/ 	.byte	0x04, 0x17
        /*005a*/ 	.short	(.L_19 - .L_18)
.L_18:
        /*005c*/ 	.word	0x00000000
        /*0060*/ 	.short	0x0005
        /*0062*/ 	.short	0x0020
        /*0064*/ 	.byte	0x00, 0xf0, 0x11, 0x00


	//----- nvinfo : EIATTR_KPARAM_INFO
	.align		4
.L_19:
        /*0068*/ 	.byte	0x04, 0x17
        /*006a*/ 	.short	(.L_21 - .L_20)
.L_20:
        /*006c*/ 	.word	0x00000000
        /*0070*/ 	.short	0x0004
        /*0072*/ 	.short	0x001c
        /*0074*/ 	.byte	0x00, 0xf0, 0x11, 0x00


	//----- nvinfo : EIATTR_KPARAM_INFO
	.align		4
.L_21:
        /*0078*/ 	.byte	0x04, 0x17
        /*007a*/ 	.short	(.L_23 - .L_22)
.L_22:
        /*007c*/ 	.word	0x00000000
        /*0080*/ 	.short	0x0003
        /*0082*/ 	.short	0x0018
        /*0084*/ 	.byte	0x00, 0xf0, 0x11, 0x00


	//----- nvinfo : EIATTR_KPARAM_INFO
	.align		4
.L_23:
        /*0088*/ 	.byte	0x04, 0x17
        /*008a*/ 	.short	(.L_25 - .L_24)
.L_24:
        /*008c*/ 	.word	0x00000000
        /*0090*/ 	.short	0x0002
        /*0092*/ 	.short	0x0010
        /*0094*/ 	.byte	0x00, 0xf4, 0x21, 0x00


	//----- nvinfo : EIATTR_KPARAM_INFO
	.align		4
.L_25:
        /*0098*/ 	.byte	0x04, 0x17
        /*009a*/ 	.short	(.L_27 - .L_26)
.L_26:
        /*009c*/ 	.word	0x00000000
        /*00a0*/ 	.short	0x0001
        /*00a2*/ 	.short	0x0008
        /*00a4*/ 	.byte	0x00, 0xf4, 0x21, 0x00


	//----- nvinfo : EIATTR_KPARAM_INFO
	.align		4
.L_27:
        /*00a8*/ 	.byte	0x04, 0x17
        /*00aa*/ 	.short	(.L_29 - .L_28)
.L_28:
        /*00ac*/ 	.word	0x00000000
        /*00b0*/ 	.short	0x0000
        /*00b2*/ 	.short	0x0000
        /*00b4*/ 	.byte	0x00, 0xf4, 0x21, 0x00


	//----- nvinfo : EIATTR_SPARSE_MMA_MASK
	.align		4
.L_29:
        /*00b8*/ 	.byte	0x03, 0x50
        /*00ba*/ 	.short	0x0000


	//----- nvinfo : EIATTR_MAXREG_COUNT
	.align		4
        /*00bc*/ 	.byte	0x03, 0x1b
        /*00be*/ 	.short	0x00ff


	//----- nvinfo : EIATTR_NUM_BARRIERS
	.align		4
        /*00c0*/ 	.byte	0x02, 0x4c
        /*00c2*/ 	.byte	0x01
	.zero		1


	//----- nvinfo : EIATTR_MERCURY_ISA_VERSION
	.align		4
        /*00c4*/ 	.byte	0x03, 0x5f
        /*00c6*/ 	.short	0x0101


	//----- nvinfo : EIATTR_INT_WARP_WIDE_INSTR_OFFSETS
	.align		4
        /*00c8*/ 	.byte	0x04, 0x31
        /*00ca*/ 	.short	(.L_31 - .L_30)


	//   ....[0]....
.L_30:
        /*00cc*/ 	.word	0x000012d0


	//   ....[1]....
        /*00d0*/ 	.word	0x000012f0


	//   ....[2]....
        /*00d4*/ 	.word	0x00001300


	//   ....[3]....
        /*00d8*/ 	.word	0x000013e0


	//   ....[4]....
        /*00dc*/ 	.word	0x00001640


	//   ....[5]....
        /*00e0*/ 	.word	0x00001650


	//   ....[6]....
        /*00e4*/ 	.word	0x000016d0


	//   ....[7]....
        /*00e8*/ 	.word	0x000016e0


	//   ....[8]....
        /*00ec*/ 	.word	0x00001b30


	//   ....[9]....
        /*00f0*/ 	.word	0x00001b40


	//----- nvinfo : EIATTR_COOP_GROUP_MASK_REGIDS
	.align		4
.L_31:
        /*00f4*/ 	.byte	0x04, 0x29
        /*00f6*/ 	.short	(.L_33 - .L_32)


	//   ....[0]....
.L_32:
        /*00f8*/ 	.word	0xffffffff


	//   ....[1]....
        /*00fc*/ 	.word	0xffffffff


	//   ....[2]....
        /*0100*/ 	.word	0xffffffff


	//----- nvinfo : EIATTR_COOP_GROUP_INSTR_OFFSETS
	.align		4
.L_33:
        /*0104*/ 	.byte	0x04, 0x28
        /*0106*/ 	.short	(.L_35 - .L_34)


	//   ....[0]....
.L_34:
        /*0108*/ 	.word	0x00000150


	//   ....[1]....
        /*010c*/ 	.word	0x00000720


	//   ....[2]....
        /*0110*/ 	.word	0x00000cd0


	//----- nvinfo : EIATTR_MBARRIER_INSTR_OFFSETS
	.align		4
.L_35:
        /*0114*/ 	.byte	0x04, 0x39
        /*0116*/ 	.short	(.L_37 - .L_36)


	//   ....[0]....
.L_36:
        /*0118*/ 	.word	0x00001410
        /*011c*/ 	.word	0x000000ff
        /*0120*/ 	.word	0x00006000
        /*0124*/ 	.short	0x0100
        /*0126*/ 	.byte	0x10
	.zero		1


	//   ....[1]....
        /*0128*/ 	.word	0x00001430
        /*012c*/ 	.word	0x000000ff
        /*0130*/ 	.word	0x00006008
        /*0134*/ 	.short	0x0100
        /*0136*/ 	.byte	0x10
	.zero		1


	//   ....[2]....
        /*0138*/ 	.word	0x00001460
        /*013c*/ 	.word	0x000000ff
        /*0140*/ 	.word	0x00006010
        /*0144*/ 	.short	0x0100
        /*0146*/ 	.byte	0x10
	.zero		1


	//   ....[3]....
        /*0148*/ 	.word	0x000017c0
        /*014c*/ 	.word	0x000000ff
        /*0150*/ 	.word	0x00006000
        /*0154*/ 	.short	0x010a
        /*0156*/ 	.byte	0x22
	.zero		1


	//   ....[4]....
        /*0158*/ 	.word	0x00001a70
        /*015c*/ 	.word	0x000000ff
        /*0160*/ 	.word	0x00006000
        /*0164*/ 	.short	0x0108
        /*0166*/ 	.byte	0x10
	.zero		1


	//   ....[5]....
        /*0168*/ 	.word	0x00001b10
        /*016c*/ 	.word	0x000000ff
        /*0170*/ 	.word	0x00006008
        /*0174*/ 	.short	0x0108
        /*0176*/ 	.byte	0x10
	.zero		1


	//   ....[6]....
        /*0178*/ 	.word	0x00001b70
        /*017c*/ 	.word	0x000000ff
        /*0180*/ 	.word	0x00006010
        /*0184*/ 	.short	0x0108
        /*0186*/ 	.byte	0x10
	.zero		1


	//   ....[7]....
        /*0188*/ 	.word	0x00001c20
        /*018c*/ 	.word	0x000000ff
        /*0190*/ 	.word	0x00006000
        /*0194*/ 	.short	0x010a
        /*0196*/ 	.byte	0x22
	.zero		1


	//----- nvinfo : EIATTR_NUM_MBARRIERS
	.align		4
.L_37:
        /*0198*/ 	.byte	0x03, 0x38
        /*019a*/ 	.short	0x0003


	//----- nvinfo : EIATTR_EXIT_INSTR_OFFSETS
	.align		4
        /*019c*/ 	.byte	0x04, 0x1c
        /*019e*/ 	.short	(.L_39 - .L_38)


	//   ....[0]....
.L_38:
        /*01a0*/ 	.word	0x00001c10


	//----- nvinfo : EIATTR_REQNTID
	.align		4
.L_39:
        /*01a4*/ 	.byte	0x04, 0x10
        /*01a6*/ 	.short	(.L_41 - .L_40)
.L_40:
        /*01a8*/ 	.word	0x00000100
        /*01ac*/ 	.word	0x00000001
        /*01b0*/ 	.word	0x00000001


	//----- nvinfo : EIATTR_CRS_STACK_SIZE
	.align		4
.L_41:
        /*01b4*/ 	.byte	0x04, 0x1e
        /*01b6*/ 	.short	(.L_43 - .L_42)
.L_42:
        /*01b8*/ 	.word	0x00000000


	//----- nvinfo : EIATTR_CBANK_PARAM_SIZE
	.align		4
.L_43:
        /*01bc*/ 	.byte	0x03, 0x19
        /*01be*/ 	.short	0x0050


	//----- nvinfo : EIATTR_PARAM_CBANK
	.align		4
        /*01c0*/ 	.byte	0x04, 0x0a
        /*01c2*/ 	.short	(.L_45 - .L_44)
	.align		4
.L_44:
        /*01c4*/ 	.word	index@(.nv.constant0.gluon_wgmma)
        /*01c8*/ 	.short	0x0210
        /*01ca*/ 	.short	0x0050


	//----- nvinfo : EIATTR_SW_WAR
	.align		4
.L_45:
        /*01cc*/ 	.byte	0x04, 0x36
        /*01ce*/ 	.short	(.L_47 - .L_46)
.L_46:
        /*01d0*/ 	.word	0x00000008
.L_47:


//--------------------- .nv.callgraph             --------------------------
	.section	.nv.callgraph,"",@"SHT_CUDA_CALLGRAPH"
	.align	4
	.sectionentsize	8
	.align		4
        /*0000*/ 	.word	0x00000000
	.align		4
        /*0004*/ 	.word	0xffffffff
	.align		4
        /*0008*/ 	.word	0x00000000
	.align		4
        /*000c*/ 	.word	0xfffffffe
	.align		4
        /*0010*/ 	.word	0x00000000
	.align		4
        /*0014*/ 	.word	0xfffffffd
	.align		4
        /*0018*/ 	.word	0x00000000
	.align		4
        /*001c*/ 	.word	0xfffffffc


//--------------------- .text.gluon_wgmma         --------------------------
	.section	.text.gluon_wgmma,"ax",@progbits
	.align	128
        .global         gluon_wgmma
        .type           gluon_wgmma,@function
        .size           gluon_wgmma,(.L_x_52 - gluon_wgmma)
        .other          gluon_wgmma,@"STO_CUDA_ENTRY STV_DEFAULT"
gluon_wgmma:
.text.gluon_wgmma:
[----:B------:R-:W-:Y:S01]  /*0000*/  LDC R1, c[0x0][0x28] ;  /* 0x00000a00ff017b82 */ /* 0x000fe20000000800 */
[----:B------:R-:W1:Y:S07]  /*0010*/  S2R R0, SR_TID.X ;  /* 0x0000000000007919 */ /* 0x000e6e0000002100 */
[----:B------:R-:W2:Y:S01]  /*0020*/  S2UR UR4, SR_CgaCtaId ;  /* 0x00000000000479c3 */ /* 0x000ea20000008800 */
[----:B------:R-:W-:Y:S01]  /*0030*/  UMOV UR16, 0x400 ;  /* 0x0000040000107882 */ /* 0x000fe20000000000 */
[----:B------:R-:W-:Y:S01]  /*0040*/  ULDC UR6, c[0x0][0xc] ;  /* 0x0000030000067ab9 */ /* 0x000fe20000000800 */
[----:B------:R-:W-:Y:S01]  /*0050*/  ULDC.64 UR28, c[0x0][0x250] ;  /* 0x00009400001c7ab9 */ /* 0x000fe20000000a00 */
[----:B------:R-:W-:Y:S04]  /*0060*/  BSSY B0, `(.L_x_0) ;  /* 0x000001f000007945 */ /* 0x000fe80003800000 */
[----:B------:R-:W3:Y:S08]  /*0070*/  LDC R2, c[0x0][0x228] ;  /* 0x00008a00ff027b82 */ /* 0x000ef00000000800 */
[----:B------:R-:W4:Y:S08]  /*0080*/  LDC R7, c[0x0][0x230] ;  /* 0x00008c00ff077b82 */ /* 0x000f300000000800 */
[----:B------:R-:W-:Y:S01]  /*0090*/  S2UR UR31, SR_CTAID.Y ;  /* 0x00000000001f79c3 */ /* 0x000fe20000002600 */
[----:B--2---:R-:W-:-:S03]  /*00a0*/  ULEA UR16, UR4, UR16, 0x18 ;  /* 0x0000001004107291 */ /* 0x004fc6000f8ec03f */
[----:B------:R-:W-:Y:S01]  /*00b0*/  ULDC UR4, c[0x0][0x10] ;  /* 0x0000040000047ab9 */ /* 0x000fe20000000800 */
[----:B-1----:R-:W-:-:S03]  /*00c0*/  LOP3.LUT R6, R0, 0xff, RZ, 0xc0, !PT ;  /* 0x000000ff00067812 */ /* 0x002fc600078ec0ff */
[----:B------:R-:W1:Y:S01]  /*00d0*/  S2UR UR5, SR_CTAID.Z ;  /* 0x00000000000579c3 */ /* 0x000e620000002700 */
[----:B---3--:R-:W-:Y:S01]  /*00e0*/  VIADD R2, R2, 0xffffffff ;  /* 0xffffffff02027836 */ /* 0x008fe20000000000 */
[C---:B------:R-:W-:Y:S02]  /*00f0*/  ISETP.GE.U32.AND P0, PT, R6.reuse, 0x20, PT ;  /* 0x000000200600780c */ /* 0x040fe40003f06070 */
[C---:B------:R-:W-:Y:S02]  /*0100*/  ISETP.NE.U32.AND P2, PT, R6.reuse, RZ, PT ;  /* 0x000000ff0600720c */ /* 0x040fe40003f45070 */
[----:B------:R-:W-:Y:S02]  /*0110*/  LEA R10, R6, UR16, 0x2 ;  /* 0x00000010060a7c11 */ /* 0x000fe4000f8e10ff */
[----:B------:R-:W2:Y:S01]  /*0120*/  S2UR UR32, SR_CTAID.X ;  /* 0x00000000002079c3 */ /* 0x000ea20000002500 */
[----:B----4-:R-:W-:-:S06]  /*0130*/  VIADD R11, R7, 0xffffffff ;  /* 0xffffffff070b7836 */ /* 0x010fcc0000000000 */
[----:B------:R3:W-:Y:S01]  /*0140*/  @!P0 STS [R10], RZ ;  /* 0x000000ff0a008388 */ /* 0x0007e20000000800 */
[----:B------:R-:W-:-:S03]  /*0150*/  NOP ;  /* 0x0000000000007918 */ /* 0x000fc60000000000 */
[----:B------:R3:W-:Y:S01]  /*0160*/  @!P2 STS [UR16+0x24], R2 ;  /* 0x00002402ff00a988 */ /* 0x0007e20008000810 */
[----:B-1----:R-:W-:-:S03]  /*0170*/  UIMAD UR4, UR5, UR4, UR31 ;  /* 0x00000004050472a4 */ /* 0x002fc6000f8e021f */
[----:B------:R3:W-:Y:S01]  /*0180*/  @!P2 STS [UR16+0x20], R11 ;  /* 0x0000200bff00a988 */ /* 0x0007e20008000810 */
[----:B--2---:R-:W-:-:S04]  /*0190*/  UIMAD UR4, UR4, UR6, UR32 ;  /* 0x00000006040472a4 */ /* 0x004fc8000f8e0220 */
[----:B------:R-:W-:-:S03]  /*01a0*/  UIMAD UR5, UR4, 0x180, URZ ;  /* 0x00000180040578a4 */ /* 0x000fc6000f8e023f */
[----:B------:R-:W-:Y:S01]  /*01b0*/  UMOV UR4, URZ ;  /* 0x0000003f00047c82 */ /* 0x000fe20008000000 */
[----:B------:R-:W-:-:S04]  /*01c0*/  UIADD3 UR24, UP0, UR5, UR28, URZ ;  /* 0x0000001c05187290 */ /* 0x000fc8000ff1e03f */
[----:B------:R-:W-:Y:S01]  /*01d0*/  ULEA.HI.X.SX32 UR25, UR5, UR29, 0x1, UP0 ;  /* 0x0000001d05197291 */ /* 0x000fe200080f0e3f */
[----:B---3--:R-:W-:Y:S11]  /*01e0*/  @P2 BRA `(.L_x_1) ;  /* 0x0000000000182947 */ /* 0x008ff60003800000 */
[----:B------:R-:W1:Y:S01]  /*01f0*/  LDS R3, [UR16+0x8] ;  /* 0x00000810ff037984 */ /* 0x000e620008000800 */
[----:B------:R-:W2:Y:S01]  /*0200*/  LDC.64 R8, c[0x0][0x210] ;  /* 0x00008400ff087b82 */ /* 0x000ea20000000a00 */
[----:B------:R-:W-:Y:S02]  /*0210*/  IMAD.MOV.U32 R4, RZ, RZ, 0x70 ;  /* 0x00000070ff047424 */ /* 0x000fe400078e00ff */
[----:B--2---:R2:W-:Y:S03]  /*0220*/  STS.64 [UR16], R8 ;  /* 0x00000008ff007988 */ /* 0x0045e60008000a10 */
[----:B-1----:R-:W-:-:S05]  /*0230*/  LOP3.LUT R3, R3, 0x10, R4, 0xd8, !PT ;  /* 0x0000001003037812 */ /* 0x002fca00078ed804 */
[----:B------:R2:W-:Y:S02]  /*0240*/  STS [UR16+0x8], R3 ;  /* 0x00000803ff007988 */ /* 0x0005e40008000810 */
.L_x_1:
[----:B------:R-:W-:Y:S05]  /*0250*/  BSYNC B0 ;  /* 0x0000000000007941 */ /* 0x000fea0003800000 */
.L_x_0:
[----:B------:R-:W-:Y:S04]  /*0260*/  BSSY B0, `(.L_x_2) ;  /* 0x000000a000007945 */ /* 0x000fe80003800000 */
[----:B------:R-:W-:Y:S05]  /*0270*/  @P2 BRA `(.L_x_3) ;  /* 0x0000000000202947 */ /* 0x000fea0003800000 */
[----:B--2---:R-:W1:Y:S01]  /*0280*/  LDS R3, [UR16+0x34] ;  /* 0x00003410ff037984 */ /* 0x004e620008000800 */
[----:B------:R-:W-:Y:S02]  /*0290*/  IMAD.MOV.U32 R4, RZ, RZ, 0x1f000000 ;  /* 0x1f000000ff047424 */ /* 0x000fe400078e00ff */
[----:B------:R-:W-:Y:S01]  /*02a0*/  @!P2 IMAD.MOV.U32 R5, RZ, RZ, 0x3f ;  /* 0x0000003fff05a424 */ /* 0x000fe200078e00ff */
[----:B------:R-:W2:Y:S02]  /*02b0*/  @!P2 LDS R8, [UR16+0x38] ;  /* 0x00003810ff08a984 */ /* 0x000ea40008000800 */
[----:B-1----:R-:W-:Y:S02]  /*02c0*/  LOP3.LUT R3, R3, 0xff000000, R4, 0xb8, !PT ;  /* 0xff00000003037812 */ /* 0x002fe400078eb804 */
[----:B--2---:R-:W-:-:S03]  /*02d0*/  @!P2 LOP3.LUT R4, R8, 0xff, R5, 0xb8, !PT ;  /* 0x000000ff0804a812 */ /* 0x004fc600078eb805 */
[----:B------:R1:W-:Y:S04]  /*02e0*/  STS [UR16+0x34], R3 ;  /* 0x00003403ff007988 */ /* 0x0003e80008000810 */
[----:B------:R1:W-:Y:S02]  /*02f0*/  @!P2 STS [UR16+0x38], R4 ;  /* 0x00003804ff00a988 */ /* 0x0003e40008000810 */
.L_x_3:
[----:B------:R-:W-:Y:S05]  /*0300*/  BSYNC B0 ;  /* 0x0000000000007941 */ /* 0x000fea0003800000 */
.L_x_2:
[----:B------:R-:W-:Y:S04]  /*0310*/  BSSY B0, `(.L_x_4) ;  /* 0x000000e000007945 */ /* 0x000fe80003800000 */
[----:B------:R-:W-:Y:S05]  /*0320*/  @P2 BRA `(.L_x_5) ;  /* 0x0000000000302947 */ /* 0x000fea0003800000 */
[----:B-1----:R-:W1:Y:S01]  /*0330*/  LDS R4, [UR16+0x34] ;  /* 0x00003410ff047984 */ /* 0x002e620008000800 */
[----:B------:R-:W3:Y:S03]  /*0340*/  LDC.64 R12, c[0x0][0x238] ;  /* 0x00008e00ff0c7b82 */ /* 0x000ee60000000a00 */
[----:B--2---:R-:W2:Y:S01]  /*0350*/  LDS R3, [UR16+0x1c] ;  /* 0x00001c10ff037984 */ /* 0x004ea20008000800 */
[C---:B---3--:R-:W-:Y:S01]  /*0360*/  SHF.L.U64.HI R8, R12.reuse, 0x1, R13 ;  /* 0x000000010c087819 */ /* 0x048fe2000001020d */
[----:B------:R-:W-:-:S03]  /*0370*/  IMAD.SHL.U32 R5, R12, 0x2, RZ ;  /* 0x000000020c057824 */ /* 0x000fc600078e00ff */
[--C-:B------:R-:W-:Y:S02]  /*0380*/  SHF.R.U32.HI R12, RZ, 0x4, R8.reuse ;  /* 0x00000004ff0c7819 */ /* 0x100fe40000011608 */
[----:B------:R-:W-:-:S05]  /*0390*/  SHF.R.U64 R5, R5, 0x4, R8 ;  /* 0x0000000405057819 */ /* 0x000fca0000001208 */
[----:B------:R3:W-:Y:S01]  /*03a0*/  STS [UR16+0xc], R5 ;  /* 0x00000c05ff007988 */ /* 0x0007e20008000810 */
[----:B-1----:R-:W-:Y:S02]  /*03b0*/  LOP3.LUT R4, R4, 0x7, RZ, 0xb8, !PT ;  /* 0x0000000704047812 */ /* 0x002fe400078eb8ff */
[----:B--2---:R-:W-:-:S03]  /*03c0*/  LOP3.LUT R3, R3, 0xf, R12, 0xb8, !PT ;  /* 0x0000000f03037812 */ /* 0x004fc600078eb80c */
[----:B------:R3:W-:Y:S04]  /*03d0*/  STS [UR16+0x34], R4 ;  /* 0x00003404ff007988 */ /* 0x0007e80008000810 */
[----:B------:R3:W-:Y:S02]  /*03e0*/  STS [UR16+0x1c], R3 ;  /* 0x00001c03ff007988 */ /* 0x0007e40008000810 */
.L_x_5:
[----:B------:R-:W-:Y:S05]  /*03f0*/  BSYNC B0 ;  /* 0x0000000000007941 */ /* 0x000fea0003800000 */
.L_x_4:
[----:B------:R-:W-:Y:S04]  /*0400*/  BSSY B1, `(.L_x_6) ;  /* 0x000001a000017945 */ /* 0x000fe80003800000 */
[----:B------:R-:W-:Y:S04]  /*0410*/  BSSY B0, `(.L_x_7) ;  /* 0x0000015000007945 */ /* 0x000fe80003800000 */
[----:B------:R-:W-:Y:S05]  /*0420*/  @P2 BRA `(.L_x_8) ;  /* 0x0000000000202947 */ /* 0x000fea0003800000 */
[----:B-123--:R-:W1:Y:S02]  /*0430*/  LDS R3, [UR16+0x34] ;  /* 0x00003410ff037984 */ /* 0x00ee640008000800 */
[----:B-1----:R-:W-:-:S05]  /*0440*/  LOP3.LUT R3, R3, 0x38, RZ, 0xb8, !PT ;  /* 0x0000003803037812 */ /* 0x002fca00078eb8ff */
[----:B------:R1:W-:Y:S01]  /*0450*/  STS [UR16+0x34], R3 ;  /* 0x00003403ff007988 */ /* 0x0003e20008000810 */
[----:B------:R-:W-:Y:S05]  /*0460*/  @P2 BRA `(.L_x_9) ;  /* 0x0000000000202947 */ /* 0x000fea0003800000 */
[----:B-1----:R-:W1:Y:S01]  /*0470*/  LDS R3, [UR16+0x8] ;  /* 0x00000810ff037984 */ /* 0x002e620008000800 */
[----:B------:R-:W-:-:S05]  /*0480*/  IMAD.MOV.U32 R4, RZ, RZ, 0x780 ;  /* 0x00000780ff047424 */ /* 0x000fca00078e00ff */
[----:B-1----:R-:W-:-:S05]  /*0490*/  LOP3.LUT R3, R3, 0x300, R4, 0xd8, !PT ;  /* 0x0000030003037812 */ /* 0x002fca00078ed804 */
[----:B------:R4:W-:Y:S02]  /*04a0*/  STS [UR16+0x8], R3 ;  /* 0x00000803ff007988 */ /* 0x0009e40008000810 */
.L_x_8:
[----:B------:R-:W-:Y:S05]  /*04b0*/  @P2 BRA `(.L_x_10) ;  /* 0x0000000000282947 */ /* 0x000fea0003800000 */
[----:B-1234-:R-:W1:Y:S02]  /*04c0*/  LDS R3, [UR16+0x8] ;  /* 0x00000810ff037984 */ /* 0x01ee640008000800 */
[----:B-1----:R-:W-:-:S05]  /*04d0*/  LOP3.LUT R3, R3, 0x1800, RZ, 0xb8, !PT ;  /* 0x0000180003037812 */ /* 0x002fca00078eb8ff */
[----:B------:R2:W-:Y:S02]  /*04e0*/  STS [UR16+0x8], R3 ;  /* 0x00000803ff007988 */ /* 0x0005e40008000810 */
.L_x_9:
[----:B------:R-:W-:Y:S05]  /*04f0*/  @P2 BREAK B0 ;  /* 0x0000000000002942 */ /* 0x000fea0003800000 */
[----:B------:R-:W-:Y:S05]  /*0500*/  @P2 BRA `(.L_x_11) ;  /* 0x0000000000242947 */ /* 0x000fea0003800000 */
[----:B------:R-:W3:Y:S01]  /*0510*/  LDS R4, [UR16+0x8] ;  /* 0x00000810ff047984 */ /* 0x000ee20008000800 */
[----:B-12---:R-:W-:-:S05]  /*0520*/  IMAD.MOV.U32 R3, RZ, RZ, 0x6000 ;  /* 0x00006000ff037424 */ /* 0x006fca00078e00ff */
[----:B---3--:R-:W-:-:S04]  /*0530*/  LOP3.LUT R3, R4, 0x4000, R3, 0xd8, !PT ;  /* 0x0000400004037812 */ /* 0x008fc800078ed803 */
[----:B------:R-:W-:-:S05]  /*0540*/  LOP3.LUT R3, R3, 0x400000, RZ, 0xb8, !PT ;  /* 0x0040000003037812 */ /* 0x000fca00078eb8ff */
[----:B------:R5:W-:Y:S02]  /*0550*/  STS [UR16+0x8], R3 ;  /* 0x00000803ff007988 */ /* 0x000be40008000810 */
.L_x_10:
[----:B------:R-:W-:Y:S05]  /*0560*/  BSYNC B0 ;  /* 0x0000000000007941 */ /* 0x000fea0003800000 */
.L_x_7:
[----:B-12345:R-:W1:Y:S02]  /*0570*/  @!P2 LDS R3, [UR16+0x8] ;  /* 0x00000810ff03a984 */ /* 0x03ee640008000800 */
[----:B-1----:R-:W-:-:S05]  /*0580*/  @!P2 LOP3.LUT R3, R3, 0x8000, RZ, 0xb8, !PT ;  /* 0x000080000303a812 */ /* 0x002fca00078eb8ff */
[----:B------:R3:W-:Y:S02]  /*0590*/  @!P2 STS [UR16+0x8], R3 ;  /* 0x00000803ff00a988 */ /* 0x0007e40008000810 */
.L_x_11:
[----:B------:R-:W-:Y:S05]  /*05a0*/  BSYNC B1 ;  /* 0x0000000000017941 */ /* 0x000fea0003800000 */
.L_x_6:
[----:B------:R-:W-:Y:S05]  /*05b0*/  WARPSYNC.ALL ;  /* 0x0000000000007948 */ /* 0x000fea0003800000 */
[----:B-123--:R-:W1:Y:S02]  /*05c0*/  LDC R3, c[0x0][0x22c] ;  /* 0x00008b00ff037b82 */ /* 0x00ee640000000800 */
[----:B-1----:R-:W-:Y:S01]  /*05d0*/  VIADD R3, R3, 0xffffffff ;  /* 0xffffffff03037836 */ /* 0x002fe20000000000 */
[----:B------:R-:W-:Y:S06]  /*05e0*/  @P0 BRA `(.L_x_12) ;  /* 0x0000000000280947 */ /* 0x000fec0003800000 */
[----:B------:R-:W1:Y:S01]  /*05f0*/  S2R R4, SR_LANEID ;  /* 0x0000000000047919 */ /* 0x000e620000000000 */
[----:B------:R-:W-:Y:S05]  /*0600*/  WARPSYNC.ALL ;  /* 0x0000000000007948 */ /* 0x000fea0003800000 */
[----:B-1----:R-:W-:-:S05]  /*0610*/  IMAD.SHL.U32 R8, R4, 0x4, RZ ;  /* 0x0000000404087824 */ /* 0x002fca00078e00ff */
[----:B------:R-:W1:Y:S01]  /*0620*/  LDS R9, [R8+UR16] ;  /* 0x0000001008097984 */ /* 0x000e620008000800 */
[----:B------:R-:W-:-:S05]  /*0630*/  IADD3 R4, P1, R8, UR24, RZ ;  /* 0x0000001808047c10 */ /* 0x000fca000ff3e0ff */
[----:B------:R-:W-:-:S05]  /*0640*/  IMAD.X R5, RZ, RZ, UR25, P1 ;  /* 0x00000019ff057e24 */ /* 0x000fca00088e06ff */
[----:B-1----:R1:W2:Y:S01]  /*0650*/  ATOMG.E.EXCH.STRONG.GPU PT, RZ, [R4], R9 ;  /* 0x0000000904ff73a8 */ /* 0x0022a200041ee100 */
[----:B------:R-:W-:-:S04]  /*0660*/  DEPBAR {5,4,3,2,1,0} ;  /* 0x0000003f0000791a */ /* 0x000fc80000000000 */
[----:B------:R1:W-:Y:S01]  /*0670*/  UTMACCTL.IV [UR24] ;  /* 0x00000000180079b9 */ /* 0x0003e20008000000 */
[----:B------:R-:W-:Y:S01]  /*0680*/  NOP ;  /* 0x0000000000007918 */ /* 0x000fe20000000000 */
.L_x_12:
[----:B------:R-:W-:Y:S05]  /*0690*/  @P0 BRA `(.L_x_13) ;  /* 0x00000000000c0947 */ /* 0x000fea0003800000 */
[----:B------:R0:W-:Y:S01]  /*06a0*/  UTMACMDFLUSH ;  /* 0x00000000000079b7 */ /* 0x0001e20000000000 */
[----:B------:R-:W-:Y:S05]  /*06b0*/  @P0 BRA `(.L_x_13) ;  /* 0x0000000000040947 */ /* 0x000fea0003800000 */
[----:B------:R-:W-:-:S04]  /*06c0*/  DEPBAR.LE SB0, 0x0 ;  /* 0x000080000000791a */ /* 0x000fc80000000000 */
.L_x_13:
[----:B------:R-:W-:Y:S05]  /*06d0*/  WARPSYNC.ALL ;  /* 0x0000000000007948 */ /* 0x000fea0003800000 */
[----:B--2---:R-:W-:Y:S06]  /*06e0*/  BAR.SYNC.DEFER_BLOCKING 0x0 ;  /* 0x0000000000007b1d */ /* 0x004fec0000010000 */
[----:B------:R-:W-:Y:S02]  /*06f0*/  BSSY B1, `(.L_x_14) ;  /* 0x000000b000017945 */ /* 0x000fe40003800000 */
[----:B------:R-:W-:Y:S06]  /*0700*/  BAR.SYNC.DEFER_BLOCKING 0x0 ;  /* 0x0000000000007b1d */ /* 0x000fec0000010000 */
[----:B------:R2:W-:Y:S01]  /*0710*/  @!P0 STS [R10], RZ ;  /* 0x000000ff0a008388 */ /* 0x0005e20000000800 */
[----:B------:R-:W-:Y:S01]  /*0720*/  NOP ;  /* 0x0000000000007918 */ /* 0x000fe20000000000 */
[----:B------:R-:W-:Y:S05]  /*0730*/  @P2 BRA `(.L_x_15) ;  /* 0x0000000000182947 */ /* 0x000fea0003800000 */
[----:B-1----:R-:W1:Y:S01]  /*0740*/  LDS R4, [UR16+0x8] ;  /* 0x00000810ff047984 */ /* 0x002e620008000800 */
[----:B------:R-:W3:Y:S01]  /*0750*/  LDC.64 R8, c[0x0][0x218] ;  /* 0x00008600ff087b82 */ /* 0x000ee20000000a00 */
[----:B------:R-:W-:Y:S02]  /*0760*/  IMAD.MOV.U32 R5, RZ, RZ, 0x70 ;  /* 0x00000070ff057424 */ /* 0x000fe400078e00ff */
[----:B---3--:R3:W-:Y:S03]  /*0770*/  STS.64 [UR16], R8 ;  /* 0x00000008ff007988 */ /* 0x0087e60008000a10 */
[----:B-1----:R-:W-:-:S05]  /*0780*/  LOP3.LUT R4, R4, 0x10, R5, 0xd8, !PT ;  /* 0x0000001004047812 */ /* 0x002fca00078ed805 */
[----:B------:R3:W-:Y:S02]  /*0790*/  STS [UR16+0x8], R4 ;  /* 0x00000804ff007988 */ /* 0x0007e40008000810 */
.L_x_15:
[----:B-1----:R-:W-:Y:S05]  /*07a0*/  BSYNC B1 ;  /* 0x0000000000017941 */ /* 0x002fea0003800000 */
.L_x_14:
[----:B------:R-:W-:Y:S04]  /*07b0*/  BSSY B1, `(.L_x_16) ;  /* 0x000000a000017945 */ /* 0x000fe80003800000 */
[----:B------:R-:W-:Y:S05]  /*07c0*/  @P2 BRA `(.L_x_17) ;  /* 0x0000000000202947 */ /* 0x000fea0003800000 */
[----:B---3--:R-:W1:Y:S01]  /*07d0*/  LDS R4, [UR16+0x34] ;  /* 0x00003410ff047984 */ /* 0x008e620008000800 */
[----:B------:R-:W-:Y:S02]  /*07e0*/  IMAD.MOV.U32 R5, RZ, RZ, 0x3f000000 ;  /* 0x3f000000ff057424 */ /* 0x000fe400078e00ff */
[----:B------:R-:W-:Y:S01]  /*07f0*/  @!P2 IMAD.MOV.U32 R8, RZ, RZ, 0x1f ;  /* 0x0000001fff08a424 */ /* 0x000fe200078e00ff */
[----:B------:R-:W3:Y:S02]  /*0800*/  @!P2 LDS R9, [UR16+0x38] ;  /* 0x00003810ff09a984 */ /* 0x000ee40008000800 */
[----:B-1----:R-:W-:Y:S02]  /*0810*/  LOP3.LUT R4, R4, 0xff000000, R5, 0xb8, !PT ;  /* 0xff00000004047812 */ /* 0x002fe400078eb805 */
[----:B---3--:R-:W-:-:S03]  /*0820*/  @!P2 LOP3.LUT R5, R9, 0xff, R8, 0xb8, !PT ;  /* 0x000000ff0905a812 */ /* 0x008fc600078eb808 */
[----:B------:R1:W-:Y:S04]  /*0830*/  STS [UR16+0x34], R4 ;  /* 0x00003404ff007988 */ /* 0x0003e80008000810 */
[----:B------:R1:W-:Y:S02]  /*0840*/  @!P2 STS [UR16+0x38], R5 ;  /* 0x00003805ff00a988 */ /* 0x0003e40008000810 */
.L_x_17:
[----:B------:R-:W-:Y:S05]  /*0850*/  BSYNC B1 ;  /* 0x0000000000017941 */ /* 0x000fea0003800000 */
.L_x_16:
[----:B------:R-:W-:Y:S04]  /*0860*/  BSSY B1, `(.L_x_18) ;  /* 0x0000004000017945 */ /* 0x000fe80003800000 */
[----:B------:R-:W-:Y:S05]  /*0870*/  @P2 BRA `(.L_x_19) ;  /* 0x0000000000082947 */ /* 0x000fea0003800000 */
[----:B------:R4:W-:Y:S04]  /*0880*/  STS [UR16+0x24], R11 ;  /* 0x0000240bff007988 */ /* 0x0009e80008000810 */
[----:B------:R4:W-:Y:S02]  /*0890*/  STS [UR16+0x20], R3 ;  /* 0x00002003ff007988 */ /* 0x0009e40008000810 */
.L_x_19:
[----:B------:R-:W-:Y:S05]  /*08a0*/  BSYNC B1 ;  /* 0x0000000000017941 */ /* 0x000fea0003800000 */
.L_x_18:
[----:B------:R-:W-:Y:S04]  /*08b0*/  BSSY B1, `(.L_x_20) ;  /* 0x000000e000017945 */ /* 0x000fe80003800000 */
[----:B------:R-:W-:Y:S05]  /*08c0*/  @P2 BRA `(.L_x_21) ;  /* 0x0000000000302947 */ /* 0x000fea0003800000 */
[----:B-1----:R-:W1:Y:S01]  /*08d0*/  LDS R5, [UR16+0x34] ;  /* 0x00003410ff057984 */ /* 0x002e620008000800 */
[----:B---3--:R-:W3:Y:S03]  /*08e0*/  LDC.64 R8, c[0x0][0x240] ;  /* 0x00009000ff087b82 */ /* 0x008ee60000000a00 */
[----:B------:R-:W5:Y:S01]  /*08f0*/  LDS R4, [UR16+0x1c] ;  /* 0x00001c10ff047984 */ /* 0x000f620008000800 */
[C---:B---3--:R-:W-:Y:S01]  /*0900*/  SHF.L.U64.HI R9, R8.reuse, 0x1, R9 ;  /* 0x0000000108097819 */ /* 0x048fe20000010209 */
[----:B------:R-:W-:-:S03]  /*0910*/  IMAD.SHL.U32 R8, R8, 0x2, RZ ;  /* 0x0000000208087824 */ /* 0x000fc600078e00ff */
[--C-:B----4-:R-:W-:Y:S02]  /*0920*/  SHF.R.U32.HI R11, RZ, 0x4, R9.reuse ;  /* 0x00000004ff0b7819 */ /* 0x110fe40000011609 */
[----:B------:R-:W-:-:S05]  /*0930*/  SHF.R.U64 R8, R8, 0x4, R9 ;  /* 0x0000000408087819 */ /* 0x000fca0000001209 */
[----:B------:R3:W-:Y:S01]  /*0940*/  STS [UR16+0xc], R8 ;  /* 0x00000c08ff007988 */ /* 0x0007e20008000810 */
[----:B-1----:R-:W-:Y:S02]  /*0950*/  LOP3.LUT R5, R5, 0x7, RZ, 0xb8, !PT ;  /* 0x0000000705057812 */ /* 0x002fe400078eb8ff */
[----:B-----5:R-:W-:-:S03]  /*0960*/  LOP3.LUT R4, R4, 0xf, R11, 0xb8, !PT ;  /* 0x0000000f04047812 */ /* 0x020fc600078eb80b */
[----:B------:R3:W-:Y:S04]  /*0970*/  STS [UR16+0x34], R5 ;  /* 0x00003405ff007988 */ /* 0x0007e80008000810 */
[----:B------:R3:W-:Y:S02]  /*0980*/  STS [UR16+0x1c], R4 ;  /* 0x00001c04ff007988 */ /* 0x0007e40008000810 */
.L_x_21:
[----:B------:R-:W-:Y:S05]  /*0990*/  BSYNC B1 ;  /* 0x0000000000017941 */ /* 0x000fea0003800000 */
.L_x_20:
[----:B------:R-:W-:Y:S04]  /*09a0*/  BSSY B2, `(.L_x_22) ;  /* 0x000001a000027945 */ /* 0x000fe80003800000 */
[----:B------:R-:W-:Y:S04]  /*09b0*/  BSSY B1, `(.L_x_23) ;  /* 0x0000015000017945 */ /* 0x000fe80003800000 */
[----:B------:R-:W-:Y:S05]  /*09c0*/  @P2 BRA `(.L_x_24) ;  /* 0x0000000000202947 */ /* 0x000fea0003800000 */
[----:B-1-3--:R-:W1:Y:S02]  /*09d0*/  LDS R4, [UR16+0x34] ;  /* 0x00003410ff047984 */ /* 0x00ae640008000800 */
[----:B-1----:R-:W-:-:S05]  /*09e0*/  LOP3.LUT R4, R4, 0x38, RZ, 0xb8, !PT ;  /* 0x0000003804047812 */ /* 0x002fca00078eb8ff */
[----:B------:R1:W-:Y:S01]  /*09f0*/  STS [UR16+0x34], R4 ;  /* 0x00003404ff007988 */ /* 0x0003e20008000810 */
[----:B------:R-:W-:Y:S05]  /*0a00*/  @P2 BRA `(.L_x_25) ;  /* 0x0000000000202947 */ /* 0x000fea0003800000 */
[----:B-1----:R-:W1:Y:S01]  /*0a10*/  LDS R4, [UR16+0x8] ;  /* 0x00000810ff047984 */ /* 0x002e620008000800 */
[----:B------:R-:W-:-:S05]  /*0a20*/  IMAD.MOV.U32 R5, RZ, RZ, 0x780 ;  /* 0x00000780ff057424 */ /* 0x000fca00078e00ff */
[----:B-1----:R-:W-:-:S05]  /*0a30*/  LOP3.LUT R4, R4, 0x300, R5, 0xd8, !PT ;  /* 0x0000030004047812 */ /* 0x002fca00078ed805 */
[----:B------:R5:W-:Y:S02]  /*0a40*/  STS [UR16+0x8], R4 ;  /* 0x00000804ff007988 */ /* 0x000be40008000810 */
.L_x_24:
[----:B------:R-:W-:Y:S05]  /*0a50*/  @P2 BRA `(.L_x_26) ;  /* 0x0000000000282947 */ /* 0x000fea0003800000 */
[----:B-1-3-5:R-:W1:Y:S02]  /*0a60*/  LDS R4, [UR16+0x8] ;  /* 0x00000810ff047984 */ /* 0x02ae640008000800 */
[----:B-1----:R-:W-:-:S05]  /*0a70*/  LOP3.LUT R4, R4, 0x1800, RZ, 0xb8, !PT ;  /* 0x0000180004047812 */ /* 0x002fca00078eb8ff */
[----:B------:R3:W-:Y:S02]  /*0a80*/  STS [UR16+0x8], R4 ;  /* 0x00000804ff007988 */ /* 0x0007e40008000810 */
.L_x_25:
[----:B------:R-:W-:Y:S05]  /*0a90*/  @P2 BREAK B1 ;  /* 0x0000000000012942 */ /* 0x000fea0003800000 */
[----:B------:R-:W-:Y:S05]  /*0aa0*/  @P2 BRA `(.L_x_27) ;  /* 0x0000000000242947 */ /* 0x000fea0003800000 */
[----:B-1-3--:R-:W1:Y:S01]  /*0ab0*/  LDS R4, [UR16+0x8] ;  /* 0x00000810ff047984 */ /* 0x00ae620008000800 */
[----:B------:R-:W-:-:S05]  /*0ac0*/  IMAD.MOV.U32 R5, RZ, RZ, 0x6000 ;  /* 0x00006000ff057424 */ /* 0x000fca00078e00ff */
[----:B-1----:R-:W-:-:S04]  /*0ad0*/  LOP3.LUT R4, R4, 0x6000, R5, 0xd8, !PT ;  /* 0x0000600004047812 */ /* 0x002fc800078ed805 */
[----:B------:R-:W-:-:S05]  /*0ae0*/  LOP3.LUT R4, R4, 0x400000, RZ, 0xb8, !PT ;  /* 0x0040000004047812 */ /* 0x000fca00078eb8ff */
[----:B------:R1:W-:Y:S02]  /*0af0*/  STS [UR16+0x8], R4 ;  /* 0x00000804ff007988 */ /* 0x0003e40008000810 */
.L_x_26:
[----:B------:R-:W-:Y:S05]  /*0b00*/  BSYNC B1 ;  /* 0x0000000000017941 */ /* 0x000fea0003800000 */
.L_x_23:
[----:B-1-3-5:R-:W1:Y:S02]  /*0b10*/  @!P2 LDS R4, [UR16+0x8] ;  /* 0x00000810ff04a984 */ /* 0x02ae640008000800 */
[----:B-1----:R-:W-:-:S05]  /*0b20*/  @!P2 LOP3.LUT R4, R4, 0x8000, RZ, 0xb8, !PT ;  /* 0x000080000404a812 */ /* 0x002fca00078eb8ff */
[----:B------:R5:W-:Y:S02]  /*0b30*/  @!P2 STS [UR16+0x8], R4 ;  /* 0x00000804ff00a988 */ /* 0x000be40008000810 */
.L_x_27:
[----:B------:R-:W-:Y:S05]  /*0b40*/  BSYNC B2 ;  /* 0x0000000000027941 */ /* 0x000fea0003800000 */
.L_x_22:
[----:B------:R-:W-:Y:S05]  /*0b50*/  WARPSYNC.ALL ;  /* 0x0000000000007948 */ /* 0x000fea0003800000 */
[----:B------:R-:W-:-:S04]  /*0b60*/  UIADD3 UR27, UR5, 0x80, URZ ;  /* 0x00000080051b7890 */ /* 0x000fc8000fffe03f */
[----:B------:R-:W-:-:S04]  /*0b70*/  UIADD3 UR26, UP0, UR27, UR28, URZ ;  /* 0x0000001c1b1a7290 */ /* 0x000fc8000ff1e03f */
[----:B------:R-:W-:Y:S01]  /*0b80*/  ULEA.HI.X.SX32 UR27, UR27, UR29, 0x1, UP0 ;  /* 0x0000001d1b1b7291 */ /* 0x000fe200080f0e3f */
[----:B------:R-:W-:Y:S11]  /*0b90*/  @P0 BRA `(.L_x_28) ;  /* 0x0000000000280947 */ /* 0x000ff60003800000 */
[----:B-1-3-5:R-:W1:Y:S01]  /*0ba0*/  S2R R4, SR_LANEID ;  /* 0x0000000000047919 */ /* 0x02ae620000000000 */
[----:B------:R-:W-:Y:S05]  /*0bb0*/  WARPSYNC.ALL ;  /* 0x0000000000007948 */ /* 0x000fea0003800000 */
[----:B-1----:R-:W-:-:S05]  /*0bc0*/  IMAD.SHL.U32 R8, R4, 0x4, RZ ;  /* 0x0000000404087824 */ /* 0x002fca00078e00ff */
[----:B------:R-:W1:Y:S01]  /*0bd0*/  LDS R9, [R8+UR16] ;  /* 0x0000001008097984 */ /* 0x000e620008000800 */
[----:B------:R-:W-:-:S05]  /*0be0*/  IADD3 R4, P1, R8, UR26, RZ ;  /* 0x0000001a08047c10 */ /* 0x000fca000ff3e0ff */
[----:B------:R-:W-:-:S05]  /*0bf0*/  IMAD.X R5, RZ, RZ, UR27, P1 ;  /* 0x0000001bff057e24 */ /* 0x000fca00088e06ff */
[----:B-1----:R1:W3:Y:S01]  /*0c00*/  ATOMG.E.EXCH.STRONG.GPU PT, RZ, [R4], R9 ;  /* 0x0000000904ff73a8 */ /* 0x0022e200041ee100 */
[----:B------:R-:W-:-:S04]  /*0c10*/  DEPBAR {5,4,3,2,1,0} ;  /* 0x0000003f0000791a */ /* 0x000fc80000000000 */
[----:B------:R1:W-:Y:S01]  /*0c20*/  UTMACCTL.IV [UR26] ;  /* 0x000000001a0079b9 */ /* 0x0003e20008000000 */
[----:B------:R-:W-:Y:S01]  /*0c30*/  NOP ;  /* 0x0000000000007918 */ /* 0x000fe20000000000 */
.L_x_28:
[----:B------:R-:W-:Y:S05]  /*0c40*/  @P0 BRA `(.L_x_29) ;  /* 0x00000000000c0947 */ /* 0x000fea0003800000 */
[----:B------:R0:W-:Y:S01]  /*0c50*/  UTMACMDFLUSH ;  /* 0x00000000000079b7 */ /* 0x0001e20000000000 */
[----:B------:R-:W-:Y:S05]  /*0c60*/  @P0 BRA `(.L_x_29) ;  /* 0x0000000000040947 */ /* 0x000fea0003800000 */
[----:B------:R-:W-:-:S04]  /*0c70*/  DEPBAR.LE SB0, 0x0 ;  /* 0x000080000000791a */ /* 0x000fc80000000000 */
.L_x_29:
[----:B------:R-:W-:Y:S05]  /*0c80*/  WARPSYNC.ALL ;  /* 0x0000000000007948 */ /* 0x000fea0003800000 */
[----:B---3--:R-:W-:Y:S06]  /*0c90*/  BAR.SYNC.DEFER_BLOCKING 0x0 ;  /* 0x0000000000007b1d */ /* 0x008fec0000010000 */
[----:B------:R-:W-:Y:S02]  /*0ca0*/  BSSY B2, `(.L_x_30) ;  /* 0x000000b000027945 */ /* 0x000fe40003800000 */
[----:B------:R-:W-:Y:S06]  /*0cb0*/  BAR.SYNC.DEFER_BLOCKING 0x0 ;  /* 0x0000000000007b1d */ /* 0x000fec0000010000 */
[----:B------:R3:W-:Y:S01]  /*0cc0*/  @!P0 STS [R10], RZ ;  /* 0x000000ff0a008388 */ /* 0x0007e20000000800 */
[----:B------:R-:W-:Y:S01]  /*0cd0*/  NOP ;  /* 0x0000000000007918 */ /* 0x000fe20000000000 */
[----:B------:R-:W-:Y:S05]  /*0ce0*/  @P2 BRA `(.L_x_31) ;  /* 0x0000000000182947 */ /* 0x000fea0003800000 */
[----:B-1---5:R-:W1:Y:S01]  /*0cf0*/  LDS R4, [UR16+0x8] ;  /* 0x00000810ff047984 */ /* 0x022e620008000800 */
[----:B------:R-:W5:Y:S01]  /*0d00*/  LDC.64 R8, c[0x0][0x220] ;  /* 0x00008800ff087b82 */ /* 0x000f620000000a00 */
[----:B------:R-:W-:Y:S02]  /*0d10*/  IMAD.MOV.U32 R5, RZ, RZ, 0x70 ;  /* 0x00000070ff057424 */ /* 0x000fe400078e00ff */
[----:B-----5:R5:W-:Y:S03]  /*0d20*/  STS.64 [UR16], R8 ;  /* 0x00000008ff007988 */ /* 0x020be60008000a10 */
[----:B-1----:R-:W-:-:S05]  /*0d30*/  LOP3.LUT R4, R4, 0x10, R5, 0xd8, !PT ;  /* 0x0000001004047812 */ /* 0x002fca00078ed805 */
[----:B------:R5:W-:Y:S02]  /*0d40*/  STS [UR16+0x8], R4 ;  /* 0x00000804ff007988 */ /* 0x000be40008000810 */
.L_x_31:
[----:B-1----:R-:W-:Y:S05]  /*0d50*/  BSYNC B2 ;  /* 0x0000000000027941 */ /* 0x002fea0003800000 */
.L_x_30:
[----:B------:R-:W-:Y:S04]  /*0d60*/  BSSY B3, `(.L_x_32) ;  /* 0x0000011000037945 */ /* 0x000fe80003800000 */
[----:B------:R-:W-:Y:S04]  /*0d70*/  BSSY B2, `(.L_x_33) ;  /* 0x000000e000027945 */ /* 0x000fe80003800000 */
[----:B------:R-:W-:Y:S05]  /*0d80*/  @P2 BRA `(.L_x_34) ;  /* 0x0000000000242947 */ /* 0x000fea0003800000 */
[----:B-----5:R-:W1:Y:S01]  /*0d90*/  LDS R4, [UR16+0x34] ;  /* 0x00003410ff047984 */ /* 0x020e620008000800 */
[----:B------:R-:W-:-:S05]  /*0da0*/  IMAD.MOV.U32 R5, RZ, RZ, 0x3f000000 ;  /* 0x3f000000ff057424 */ /* 0x000fca00078e00ff */
[----:B-1----:R-:W-:-:S05]  /*0db0*/  LOP3.LUT R4, R4, 0xff000000, R5, 0xb8, !PT ;  /* 0xff00000004047812 */ /* 0x002fca00078eb805 */
[----:B------:R1:W-:Y:S01]  /*0dc0*/  STS [UR16+0x34], R4 ;  /* 0x00003404ff007988 */ /* 0x0003e20008000810 */
[----:B------:R-:W-:Y:S05]  /*0dd0*/  @P2 BRA `(.L_x_35) ;  /* 0x00000000001c2947 */ /* 0x000fea0003800000 */
[----:B-1----:R-:W1:Y:S01]  /*0de0*/  LDS R4, [UR16+0x38] ;  /* 0x00003810ff047984 */ /* 0x002e620008000800 */
[----:B------:R-:W-:-:S05]  /*0df0*/  IMAD.MOV.U32 R5, RZ, RZ, 0x3f ;  /* 0x0000003fff057424 */ /* 0x000fca00078e00ff */
[----:B-1----:R-:W-:-:S05]  /*0e00*/  LOP3.LUT R4, R4, 0xff, R5, 0xb8, !PT ;  /* 0x000000ff04047812 */ /* 0x002fca00078eb805 */
[----:B------:R1:W-:Y:S02]  /*0e10*/  STS [UR16+0x38], R4 ;  /* 0x00003804ff007988 */ /* 0x0003e40008000810 */
.L_x_34:
[----:B------:R-:W-:Y:S05]  /*0e20*/  @P2 BREAK B2 ;  /* 0x0000000000022942 */ /* 0x000fea0003800000 */
[----:B------:R-:W-:Y:S05]  /*0e30*/  @P2 BRA `(.L_x_36) ;  /* 0x00000000000c2947 */ /* 0x000fea0003800000 */
[----:B------:R1:W-:Y:S02]  /*0e40*/  STS [UR16+0x20], R3 ;  /* 0x00002003ff007988 */ /* 0x0003e40008000810 */
.L_x_35:
[----:B------:R-:W-:Y:S05]  /*0e50*/  BSYNC B2 ;  /* 0x0000000000027941 */ /* 0x000fea0003800000 */
.L_x_33:
[----:B------:R1:W-:Y:S02]  /*0e60*/  @!P2 STS [UR16+0x24], R2 ;  /* 0x00002402ff00a988 */ /* 0x0003e40008000810 */
.L_x_36:
[----:B------:R-:W-:Y:S05]  /*0e70*/  BSYNC B3 ;  /* 0x0000000000037941 */ /* 0x000fea0003800000 */
.L_x_32:
[----:B------:R-:W-:Y:S05]  /*0e80*/  WARPSYNC.ALL ;  /* 0x0000000000007948 */ /* 0x000fea0003800000 */
[----:B------:R-:W-:Y:S04]  /*0e90*/  BSSY B3, `(.L_x_37) ;  /* 0x000000e000037945 */ /* 0x000fe80003800000 */
[----:B------:R-:W-:Y:S05]  /*0ea0*/  @P2 BRA `(.L_x_38) ;  /* 0x0000000000302947 */ /* 0x000fea0003800000 */
[----:B-1--4-:R-:W1:Y:S01]  /*0eb0*/  LDS R3, [UR16+0x34] ;  /* 0x00003410ff037984 */ /* 0x012e620008000800 */
[----:B-----5:R-:W4:Y:S03]  /*0ec0*/  LDC.64 R4, c[0x0][0x248] ;  /* 0x00009200ff047b82 */ /* 0x020f260000000a00 */
[----:B------:R-:W5:Y:S01]  /*0ed0*/  LDS R2, [UR16+0x1c] ;  /* 0x00001c10ff027984 */ /* 0x000f620008000800 */
[C---:B----4-:R-:W-:Y:S01]  /*0ee0*/  SHF.L.U64.HI R5, R4.reuse, 0x1, R5 ;  /* 0x0000000104057819 */ /* 0x050fe20000010205 */
[----:B------:R-:W-:-:S03]  /*0ef0*/  IMAD.SHL.U32 R4, R4, 0x2, RZ ;  /* 0x0000000204047824 */ /* 0x000fc600078e00ff */
[--C-:B------:R-:W-:Y:S02]  /*0f00*/  SHF.R.U32.HI R9, RZ, 0x4, R5.reuse ;  /* 0x00000004ff097819 */ /* 0x100fe40000011605 */
[----:B------:R-:W-:-:S05]  /*0f10*/  SHF.R.U64 R4, R4, 0x4, R5 ;  /* 0x0000000404047819 */ /* 0x000fca0000001205 */
[----:B------:R4:W-:Y:S01]  /*0f20*/  STS [UR16+0xc], R4 ;  /* 0x00000c04ff007988 */ /* 0x0009e20008000810 */
[----:B-1----:R-:W-:Y:S02]  /*0f30*/  LOP3.LUT R3, R3, 0x7, RZ, 0xb8, !PT ;  /* 0x0000000703037812 */ /* 0x002fe400078eb8ff */
[----:B-----5:R-:W-:-:S03]  /*0f40*/  LOP3.LUT R2, R2, 0xf, R9, 0xb8, !PT ;  /* 0x0000000f02027812 */ /* 0x020fc600078eb809 */
[----:B------:R4:W-:Y:S04]  /*0f50*/  STS [UR16+0x34], R3 ;  /* 0x00003403ff007988 */ /* 0x0009e80008000810 */
[----:B------:R4:W-:Y:S02]  /*0f60*/  STS [UR16+0x1c], R2 ;  /* 0x00001c02ff007988 */ /* 0x0009e40008000810 */
.L_x_38:
[----:B------:R-:W-:Y:S05]  /*0f70*/  BSYNC B3 ;  /* 0x0000000000037941 */ /* 0x000fea0003800000 */
.L_x_37:
[----:B------:R-:W-:Y:S04]  /*0f80*/  BSSY B3, `(.L_x_39) ;  /* 0x000001a000037945 */ /* 0x000fe80003800000 */
[----:B------:R-:W-:Y:S04]  /*0f90*/  BSSY B4, `(.L_x_40) ;  /* 0x0000015000047945 */ /* 0x000fe80003800000 */
[----:B------:R-:W-:Y:S05]  /*0fa0*/  @P2 BRA `(.L_x_41) ;  /* 0x0000000000202947 */ /* 0x000fea0003800000 */
[----:B-1--4-:R-:W1:Y:S02]  /*0fb0*/  LDS R2, [UR16+0x34] ;  /* 0x00003410ff027984 */ /* 0x012e640008000800 */
[----:B-1----:R-:W-:-:S05]  /*0fc0*/  LOP3.LUT R2, R2, 0x38, RZ, 0xb8, !PT ;  /* 0x0000003802027812 */ /* 0x002fca00078eb8ff */
[----:B------:R1:W-:Y:S01]  /*0fd0*/  STS [UR16+0x34], R2 ;  /* 0x00003402ff007988 */ /* 0x0003e20008000810 */
[----:B------:R-:W-:Y:S05]  /*0fe0*/  @P2 BRA `(.L_x_42) ;  /* 0x0000000000202947 */ /* 0x000fea0003800000 */
[----:B-1----:R-:W1:Y:S01]  /*0ff0*/  LDS R2, [UR16+0x8] ;  /* 0x00000810ff027984 */ /* 0x002e620008000800 */
[----:B------:R-:W-:-:S05]  /*1000*/  IMAD.MOV.U32 R3, RZ, RZ, 0x780 ;  /* 0x00000780ff037424 */ /* 0x000fca00078e00ff */
[----:B-1----:R-:W-:-:S05]  /*1010*/  LOP3.LUT R2, R2, 0x300, R3, 0xd8, !PT ;  /* 0x0000030002027812 */ /* 0x002fca00078ed803 */
[----:B------:R1:W-:Y:S02]  /*1020*/  STS [UR16+0x8], R2 ;  /* 0x00000802ff007988 */ /* 0x0003e40008000810 */
.L_x_41:
[----:B------:R-:W-:Y:S05]  /*1030*/  @P2 BRA `(.L_x_43) ;  /* 0x0000000000282947 */ /* 0x000fea0003800000 */
[----:B-1--4-:R-:W1:Y:S02]  /*1040*/  LDS R2, [UR16+0x8] ;  /* 0x00000810ff027984 */ /* 0x012e640008000800 */
[----:B-1----:R-:W-:-:S05]  /*1050*/  LOP3.LUT R2, R2, 0x1800, RZ, 0xb8, !PT ;  /* 0x0000180002027812 */ /* 0x002fca00078eb8ff */
[----:B------:R4:W-:Y:S02]  /*1060*/  STS [UR16+0x8], R2 ;  /* 0x00000802ff007988 */ /* 0x0009e40008000810 */
.L_x_42:
[----:B------:R-:W-:Y:S05]  /*1070*/  @P2 BREAK B4 ;  /* 0x0000000000042942 */ /* 0x000fea0003800000 */
[----:B------:R-:W-:Y:S05]  /*1080*/  @P2 BRA `(.L_x_44) ;  /* 0x0000000000242947 */ /* 0x000fea0003800000 */
[----:B-1--4-:R-:W1:Y:S01]  /*1090*/  LDS R2, [UR16+0x8] ;  /* 0x00000810ff027984 */ /* 0x012e620008000800 */
[----:B------:R-:W-:-:S05]  /*10a0*/  IMAD.MOV.U32 R3, RZ, RZ, 0x6000 ;  /* 0x00006000ff037424 */ /* 0x000fca00078e00ff */
[----:B-1----:R-:W-:-:S04]  /*10b0*/  LOP3.LUT R2, R2, 0x6000, R3, 0xd8, !PT ;  /* 0x0000600002027812 */ /* 0x002fc800078ed803 */
[----:B------:R-:W-:-:S05]  /*10c0*/  LOP3.LUT R2, R2, 0x400000, RZ, 0xb8, !PT ;  /* 0x0040000002027812 */ /* 0x000fca00078eb8ff */
[----:B------:R1:W-:Y:S02]  /*10d0*/  STS [UR16+0x8], R2 ;  /* 0x00000802ff007988 */ /* 0x0003e40008000810 */
.L_x_43:
[----:B------:R-:W-:Y:S05]  /*10e0*/  BSYNC B4 ;  /* 0x0000000000047941 */ /* 0x000fea0003800000 */
.L_x_40:
[----:B-1--4-:R-:W1:Y:S02]  /*10f0*/  @!P2 LDS R2, [UR16+0x8] ;  /* 0x00000810ff02a984 */ /* 0x012e640008000800 */
[----:B-1----:R-:W-:-:S05]  /*1100*/  @!P2 LOP3.LUT R2, R2, 0x8000, RZ, 0xb8, !PT ;  /* 0x000080000202a812 */ /* 0x002fca00078eb8ff */
[----:B------:R1:W-:Y:S02]  /*1110*/  @!P2 STS [UR16+0x8], R2 ;  /* 0x00000802ff00a988 */ /* 0x0003e40008000810 */
.L_x_44:
[----:B------:R-:W-:Y:S05]  /*1120*/  BSYNC B3 ;  /* 0x0000000000037941 */ /* 0x000fea0003800000 */
.L_x_39:
[----:B------:R-:W-:Y:S05]  /*1130*/  WARPSYNC.ALL ;  /* 0x0000000000007948 */ /* 0x000fea0003800000 */
[----:B------:R-:W-:-:S04]  /*1140*/  UIADD3 UR5, UR5, 0x100, URZ ;  /* 0x0000010005057890 */ /* 0x000fc8000fffe03f */
[----:B------:R-:W-:-:S04]  /*1150*/  UIADD3 UR28, UP0, UR5, UR28, URZ ;  /* 0x0000001c051c7290 */ /* 0x000fc8000ff1e03f */
[----:B------:R-:W-:Y:S01]  /*1160*/  ULEA.HI.X.SX32 UR29, UR5, UR29, 0x1, UP0 ;  /* 0x0000001d051d7291 */ /* 0x000fe200080f0e3f */
[----:B------:R-:W-:Y:S11]  /*1170*/  @P0 BRA `(.L_x_45) ;  /* 0x0000000000280947 */ /* 0x000ff60003800000 */
[----:B-1--4-:R-:W5:Y:S01]  /*1180*/  S2R R2, SR_LANEID ;  /* 0x0000000000027919 */ /* 0x012f620000000000 */
[----:B------:R-:W-:Y:S05]  /*1190*/  WARPSYNC.ALL ;  /* 0x0000000000007948 */ /* 0x000fea0003800000 */
[----:B-----5:R-:W-:-:S05]  /*11a0*/  IMAD.SHL.U32 R4, R2, 0x4, RZ ;  /* 0x0000000402047824 */ /* 0x020fca00078e00ff */
[----:B------:R-:W1:Y:S01]  /*11b0*/  LDS R5, [R4+UR16] ;  /* 0x0000001004057984 */ /* 0x000e620008000800 */
[----:B------:R-:W-:-:S05]  /*11c0*/  IADD3 R2, P1, R4, UR28, RZ ;  /* 0x0000001c04027c10 */ /* 0x000fca000ff3e0ff */
[----:B------:R-:W-:-:S05]  /*11d0*/  IMAD.X R3, RZ, RZ, UR29, P1 ;  /* 0x0000001dff037e24 */ /* 0x000fca00088e06ff */
[----:B-1----:R1:W4:Y:S01]  /*11e0*/  ATOMG.E.EXCH.STRONG.GPU PT, RZ, [R2], R5 ;  /* 0x0000000502ff73a8 */ /* 0x00232200041ee100 */
[----:B------:R-:W-:-:S04]  /*11f0*/  DEPBAR {5,4,3,2,1,0} ;  /* 0x0000003f0000791a */ /* 0x000fc80000000000 */
[----:B------:R1:W-:Y:S01]  /*1200*/  UTMACCTL.IV [UR28] ;  /* 0x000000001c0079b9 */ /* 0x0003e20008000000 */
[----:B------:R-:W-:Y:S01]  /*1210*/  NOP ;  /* 0x0000000000007918 */ /* 0x000fe20000000000 */
.L_x_45:
[----:B------:R-:W-:Y:S05]  /*1220*/  @P0 BRA `(.L_x_46) ;  /* 0x00000000000c0947 */ /* 0x000fea0003800000 */
[----:B------:R0:W-:Y:S01]  /*1230*/  UTMACMDFLUSH ;  /* 0x00000000000079b7 */ /* 0x0001e20000000000 */
[----:B------:R-:W-:Y:S05]  /*1240*/  @P0 BRA `(.L_x_46) ;  /* 0x0000000000040947 */ /* 0x000fea0003800000 */
[----:B------:R-:W-:-:S04]  /*1250*/  DEPBAR.LE SB0, 0x0 ;  /* 0x000080000000791a */ /* 0x000fc80000000000 */
.L_x_46:
[----:B------:R-:W-:Y:S05]  /*1260*/  WARPSYNC.ALL ;  /* 0x0000000000007948 */ /* 0x000fea0003800000 */
[----:B----4-:R-:W-:Y:S01]  /*1270*/  BAR.SYNC.DEFER_BLOCKING 0x0 ;  /* 0x0000000000007b1d */ /* 0x010fe20000010000 */
[----:B------:R-:W-:Y:S01]  /*1280*/  ISETP.GE.AND P0, PT, R7, 0x1, PT ;  /* 0x000000010700780c */ /* 0x000fe20003f06270 */
[----:B------:R-:W-:Y:S01]  /*1290*/  USHF.L.U32 UR14, UR31, 0x6, URZ ;  /* 0x000000061f0e7899 */ /* 0x000fe2000800063f */
[----:B------:R-:W-:Y:S02]  /*12a0*/  CS2R R24, SRZ ;  /* 0x0000000000187805 */ /* 0x000fe4000001ff00 */
[----:B------:R-:W-:-:S02]  /*12b0*/  CS2R R26, SRZ ;  /* 0x00000000001a7805 */ /* 0x000fc4000001ff00 */
[----:B------:R-:W-:Y:S01]  /*12c0*/  CS2R R28, SRZ ;  /* 0x00000000001c7805 */ /* 0x000fe2000001ff00 */
[----:B------:R-:W-:Y:S01]  /*12d0*/  VOTEU.ALL UP0, P2 ;  /* 0x00000000003f7886 */ /* 0x000fe20001000000 */
[----:B------:R-:W-:Y:S01]  /*12e0*/  UMOV UR6, 0x1 ;  /* 0x0000000100067882 */ /* 0x000fe20000000000 */
[----:B------:R-:W-:Y:S01]  /*12f0*/  VOTEU.ALL UP1, P2 ;  /* 0x00000000003f7886 */ /* 0x000fe20001020000 */
[----:B------:R-:W-:Y:S01]  /*1300*/  VOTEU.ALL UP2, P2 ;  /* 0x00000000003f7886 */ /* 0x000fe20001040000 */
[----:B------:R-:W-:Y:S01]  /*1310*/  CS2R R30, SRZ ;  /* 0x00000000001e7805 */ /* 0x000fe2000001ff00 */
[----:B------:R-:W-:-:S04]  /*1320*/  @!UP0 UIADD3 UR8, -UR6, 0x100000, URZ ;  /* 0x0010000006088890 */ /* 0x000fc8000fffe13f */
[----:B------:R-:W-:Y:S02]  /*1330*/  @!UP0 USHF.L.U32 UR9, UR8, 0xb, URZ ;  /* 0x0000000b08098899 */ /* 0x000fe4000800063f */
[----:B------:R-:W-:Y:S01]  /*1340*/  @!UP0 USHF.L.U32 UR8, UR8, 0x1, URZ ;  /* 0x0000000108088899 */ /* 0x000fe2000800063f */
        /* <DEDUP_REMOVED lines=9> */
[----:B------:R-:W-:Y:S01]  /*13e0*/  VOTEU.ALL UP0, P2 ;  /* 0x00000000003f7886 */ /* 0x000fe20001000000 */
[----:B------:R-:W-:Y:S01]  /*13f0*/  CS2R R38, SRZ ;  /* 0x0000000000267805 */ /* 0x000fe2000001ff00 */
[----:B------:R-:W4:Y:S03]  /*1400*/  FENCE.VIEW.ASYNC.S ;  /* 0x00000000000073c6 */ /* 0x000f260000000000 */
[----:B----4-:R-:W4:Y:S02]  /*1410*/  @!UP0 SYNCS.EXCH.64 URZ, [UR16+0x6000], UR8 ;  /* 0x00600008103f85b2 */ /* 0x010f240008000100 */
[----:B----4-:R-:W-:Y:S06]  /*1420*/  BAR.SYNC.DEFER_BLOCKING 0x0 ;  /* 0x0000000000007b1d */ /* 0x010fec0000010000 */
[----:B------:R4:W2:Y:S02]  /*1430*/  @!UP1 SYNCS.EXCH.64 URZ, [UR16+0x6008], UR10 ;  /* 0x0060080a103f95b2 */ /* 0x0008a40008000100 */
[----:B--2---:R-:W-:Y:S01]  /*1440*/  BAR.SYNC.DEFER_BLOCKING 0x0 ;  /* 0x0000000000007b1d */ /* 0x004fe20000010000 */
[----:B----4-:R-:W-:-:S05]  /*1450*/  USHF.L.U32 UR11, UR32, 0x6, URZ ;  /* 0x00000006200b7899 */ /* 0x010fca000800063f */
[----:B------:R2:W4:Y:S01]  /*1460*/  @!UP2 SYNCS.EXCH.64 URZ, [UR16+0x6010], UR6 ;  /* 0x00601006103fa5b2 */ /* 0x0005220008000100 */
[----:B------:R-:W-:Y:S06]  /*1470*/  @!P0 BRA `(.L_x_47) ;  /* 0x0000000400308947 */ /* 0x000fec0003800000 */
[----:B-----5:R-:W5:Y:S01]  /*1480*/  LDC R4, c[0x0][0x230] ;  /* 0x00008c00ff047b82 */ /* 0x020f620000000800 */
[----:B-1----:R-:W-:Y:S02]  /*1490*/  SHF.R.U32.HI R2, RZ, 0x5, R0 ;  /* 0x00000005ff027819 */ /* 0x002fe40000011600 */
[----:B------:R-:W-:Y:S02]  /*14a0*/  CS2R R24, SRZ ;  /* 0x0000000000187805 */ /* 0x000fe4000001ff00 */
[----:B------:R-:W-:Y:S02]  /*14b0*/  CS2R R26, SRZ ;  /* 0x00000000001a7805 */ /* 0x000fe4000001ff00 */
[----:B------:R-:W-:Y:S02]  /*14c0*/  CS2R R28, SRZ ;  /* 0x00000000001c7805 */ /* 0x000fe4000001ff00 */
[----:B------:R-:W-:Y:S02]  /*14d0*/  R2UR UR33, R2 ;  /* 0x00000000022172ca */ /* 0x000fe400000e0000 */
[----:B------:R-:W-:-:S02]  /*14e0*/  CS2R R30, SRZ ;  /* 0x00000000001e7805 */ /* 0x000fc4000001ff00 */
[----:B------:R-:W-:Y:S02]  /*14f0*/  CS2R R32, SRZ ;  /* 0x0000000000207805 */ /* 0x000fe4000001ff00 */
[----:B------:R-:W-:Y:S02]  /*1500*/  CS2R R34, SRZ ;  /* 0x0000000000227805 */ /* 0x000fe4000001ff00 */
[----:B------:R-:W-:Y:S02]  /*1510*/  CS2R R36, SRZ ;  /* 0x0000000000247805 */ /* 0x000fe4000001ff00 */
[----:B------:R-:W-:Y:S01]  /*1520*/  CS2R R38, SRZ ;  /* 0x0000000000267805 */ /* 0x000fe2000001ff00 */
[----:B------:R-:W-:Y:S01]  /*1530*/  UMOV UR5, URZ ;  /* 0x0000003f00057c82 */ /* 0x000fe20008000000 */
[----:B------:R-:W-:-:S05]  /*1540*/  UMOV UR10, URZ ;  /* 0x0000003f000a7c82 */ /* 0x000fca0008000000 */
.L_x_49:
[----:B----4-:R-:W-:Y:S01]  /*1550*/  BAR.SYNC.DEFER_BLOCKING 0x0 ;  /* 0x0000000000007b1d */ /* 0x010fe20000010000 */
[----:B------:R-:W-:Y:S01]  /*1560*/  ULEA UR34, UR5, UR16, 0x3 ;  /* 0x0000001005227291 */ /* 0x000fe2000f8e183f */
[----:B------:R-:W-:Y:S01]  /*1570*/  @!P2 IMAD.MOV.U32 R3, RZ, RZ, 0x2000 ;  /* 0x00002000ff03a424 */ /* 0x000fe200078e00ff */
[----:B------:R-:W-:Y:S01]  /*1580*/  ELECT P1, URZ, PT ;  /* 0x00000000003f782f */ /* 0x000fe20003820000 */
[----:B------:R-:W-:Y:S01]  /*1590*/  IMAD.U32 R2, RZ, RZ, UR4 ;  /* 0x00000004ff027e24 */ /* 0x000fe2000f8e00ff */
[----:B------:R-:W-:Y:S02]  /*15a0*/  ULEA UR8, UR5, UR16, 0xc ;  /* 0x0000001005087291 */ /* 0x000fe4000f8e603f */
[----:B------:R-:W-:Y:S02]  /*15b0*/  ISETP.LT.U32.AND P1, PT, R6, 0x20, P1 ;  /* 0x000000200600780c */ /* 0x000fe40000f21070 */
[----:B------:R-:W-:Y:S02]  /*15c0*/  ELECT P0, URZ, PT ;  /* 0x00000000003f782f */ /* 0x000fe40003800000 */
[----:B------:R-:W-:Y:S01]  /*15d0*/  SHF.L.U32 R2, R2, 0x1f, RZ ;  /* 0x0000001f02027819 */ /* 0x000fe200000006ff */
[----:B------:R-:W-:Y:S01]  /*15e0*/  UIADD3 UR12, UR8, 0x3000, URZ ;  /* 0x00003000080c7890 */ /* 0x000fe2000fffe03f */
[----:B------:R-:W-:Y:S01]  /*15f0*/  ISETP.LT.U32.AND P0, PT, R6, 0x20, P0 ;  /* 0x000000200600780c */ /* 0x000fe20000701070 */
[----:B------:R-:W-:Y:S01]  /*1600*/  UMOV UR15, UR10 ;  /* 0x0000000a000f7c82 */ /* 0x000fe20008000000 */
[----:B------:R-:W-:-:S02]  /*1610*/  ULOP3.LUT UR17, UR33, 0x4, URZ, 0xc0, !UPT ;  /* 0x0000000421117892 */ /* 0x000fc4000f8ec03f */
[----:B------:R-:W-:Y:S02]  /*1620*/  USHF.R.U32.HI UR21, URZ, 0x4, UR8 ;  /* 0x000000043f157899 */ /* 0x000fe40008011608 */
[----:B------:R-:W-:Y:S01]  /*1630*/  ULEA.HI UR20, UR12, UR17, URZ, 0x1c ;  /* 0x000000110c147291 */ /* 0x000fe2000f8fe03f */
[----:B------:R-:W-:Y:S01]  /*1640*/  VOTEU.ANY UP0, P1 ;  /* 0x00000000003f7886 */ /* 0x000fe20000800100 */
[----:B------:R-:W-:Y:S01]  /*1650*/  VOTEU.ANY UP2, P1 ;  /* 0x00000000003f7886 */ /* 0x000fe20000840100 */
[----:B------:R-:W-:Y:S01]  /*1660*/  USGXT.U32 UR17, UR21, 0xe ;  /* 0x0000000e1511789a */ /* 0x000fe20008000000 */
[----:B------:R1:W-:Y:S01]  /*1670*/  @!P2 SYNCS.ARRIVE.TRANS64 RZ, [UR34+0x6000], R3 ;  /* 0x00600003ffffa9a7 */ /* 0x0003e20008000022 */
[----:B------:R4:W-:Y:S06]  /*1680*/  MEMBAR.ALL.CTA ;  /* 0x0000000000007992 */ /* 0x0009ec0000008000 */
[----:B----4-:R-:W4:Y:S01]  /*1690*/  FENCE.VIEW.ASYNC.S ;  /* 0x00000000000073c6 */ /* 0x010f220000000000 */
[----:B------:R-:W-:Y:S01]  /*16a0*/  @UP0 UIADD3 UR9, UR34, 0x6000, URZ ;  /* 0x0000600022090890 */ /* 0x000fe2000fffe03f */
[----:B--2---:R-:W-:Y:S01]  /*16b0*/  @UP0 UMOV UR6, UR24 ;  /* 0x0000001800060c82 */ /* 0x004fe20008000000 */
[----:B------:R-:W-:Y:S01]  /*16c0*/  @UP0 UMOV UR7, UR25 ;  /* 0x0000001900070c82 */ /* 0x000fe20008000000 */
[----:B----4-:R-:W-:Y:S01]  /*16d0*/  VOTEU.ANY UP1, P0 ;  /* 0x00000000003f7886 */ /* 0x010fe20000020100 */
[----:B------:R-:W-:Y:S01]  /*16e0*/  VOTEU.ANY UP3, P0 ;  /* 0x00000000003f7886 */ /* 0x000fe20000060100 */
[----:B------:R-:W-:Y:S01]  /*16f0*/  ULOP3.LUT UR30, UR20, 0x3fff, URZ, 0xc0, !UPT ;  /* 0x00003fff141e7892 */ /* 0x000fe2000f8ec03f */
[----:B------:R-:W-:-:S02]  /*1700*/  UMOV UR21, 0x80000020 ;  /* 0x8000002000157882 */ /* 0x000fc40000000000 */
[----:B------:R-:W-:Y:S01]  /*1710*/  @UP1 UIADD3 UR13, UR34, 0x6000, URZ ;  /* 0x00006000220d1890 */ /* 0x000fe2000fffe03f */
[----:B------:R-:W-:Y:S01]  /*1720*/  @UP1 UMOV UR18, UR26 ;  /* 0x0000001a00121c82 */ /* 0x000fe20008000000 */
[----:B------:R-:W-:Y:S01]  /*1730*/  @UP1 UMOV UR19, UR27 ;  /* 0x0000001b00131c82 */ /* 0x000fe20008000000 */
[----:B------:R-:W-:Y:S01]  /*1740*/  UMOV UR20, UR17 ;  /* 0x0000001100147c82 */ /* 0x000fe20008000000 */
[----:B------:R-:W-:Y:S01]  /*1750*/  UMOV UR22, UR30 ;  /* 0x0000001e00167c82 */ /* 0x000fe20008000000 */
[----:B------:R-:W-:Y:S01]  /*1760*/  UMOV UR23, 0x40000040 ;  /* 0x4000004000177882 */ /* 0x000fe20000000000 */
[----:B------:R-:W-:Y:S06]  /*1770*/  BAR.SYNC.DEFER_BLOCKING 0x0 ;  /* 0x0000000000007b1d */ /* 0x000fec0000010000 */
[----:B------:R1:W-:Y:S02]  /*1780*/  @UP2 UTMALDG.2D [UR8], [UR6] ;  /* 0x00000008060025b4 */ /* 0x0003e40008008000 */
[----:B------:R-:W-:Y:S06]  /*1790*/  BAR.SYNC.DEFER_BLOCKING 0x0 ;  /* 0x0000000000007b1d */ /* 0x000fec0000010000 */
[----:B------:R1:W-:Y:S02]  /*17a0*/  @UP3 UTMALDG.2D [UR12], [UR18] ;  /* 0x0000000c120035b4 */ /* 0x0003e40008008000 */
[----:B------:R-:W-:Y:S06]  /*17b0*/  BAR.SYNC.DEFER_BLOCKING 0x0 ;  /* 0x0000000000007b1d */ /* 0x000fec0000010000 */
[----:B------:R-:W2:Y:S02]  /*17c0*/  SYNCS.PHASECHK.TRANS64.TRYWAIT P0, [UR34+0x6000], R2 ;  /* 0x00600002ff0075a7 */ /* 0x000ea40008000162 */
[----:B-12---:R-:W-:Y:S05]  /*17d0*/  @!P0 BRA `(.L_x_48) ;  /* 0x0000000400108947 */ /* 0x006fea0003800000 */
.L_x_50:
[----:B------:R-:W-:Y:S02]  /*17e0*/  WARPGROUP.DEPBAR.LE gsb0, 0x0 ;  /* 0x00008000000079c5 */ /* 0x000fe40000010000 */
[----:B------:R-:W-:Y:S01]  /*17f0*/  WARPGROUP.ARRIVE ;  /* 0x00000000000079c5 */ /* 0x000fe20000000000 */
[----:B------:R-:W-:Y:S01]  /*1800*/  UIADD3 UR10, UR10, 0x20, URZ ;  /* 0x000000200a0a7890 */ /* 0x000fe2000fffe03f */
[----:B------:R-:W-:Y:S01]  /*1810*/  UMOV UR6, UR17 ;  /* 0x0000001100067c82 */ /* 0x000fe20008000000 */
[----:B------:R-:W-:Y:S01]  /*1820*/  UMOV UR7, URZ ;  /* 0x0000003f00077c82 */ /* 0x000fe20008000000 */
[----:B------:R-:W-:Y:S02]  /*1830*/  UIADD3 UR5, UR5, 0x1, URZ ;  /* 0x0000000105057890 */ /* 0x000fe4000fffe03f */
[----:B------:R-:W-:Y:S01]  /*1840*/  HGMMA.64x32x16.F32 R24, gdesc[UR20].tnspB, R24 ;  /* 0x40600000141879f0 */ /* 0x000fe20008700818 */
[----:B------:R-:W-:Y:S01]  /*1850*/  UMOV UR20, 0xfffffffe ;  /* 0xfffffffe00147882 */ /* 0x000fe20000000000 */
[----:B------:R-:W-:Y:S01]  /*1860*/  UMOV UR21, 0x7fffffdf ;  /* 0x7fffffdf00157882 */ /* 0x000fe20000000000 */
[----:B-----5:R-:W-:Y:S01]  /*1870*/  ISETP.LE.AND P0, PT, R4, UR10, PT ;  /* 0x0000000a04007c0c */ /* 0x020fe2000bf03270 */
[----:B------:R-:W-:Y:S01]  /*1880*/  UIADD3.64 UR20, UR6, -UR20, URZ ;  /* 0x8000001406147297 */ /* 0x000fe2000fffe03f */
[----:B------:R-:W-:Y:S01]  /*1890*/  UMOV UR22, 0x80 ;  /* 0x0000008000167882 */ /* 0x000fe20000000000 */
[----:B------:R-:W-:Y:S01]  /*18a0*/  UMOV UR23, 0x40000040 ;  /* 0x4000004000177882 */ /* 0x000fe20000000000 */
[----:B------:R-:W-:Y:S01]  /*18b0*/  UMOV UR6, UR30 ;  /* 0x0000001e00067c82 */ /* 0x000fe20008000000 */
[----:B------:R-:W-:Y:S01]  /*18c0*/  UMOV UR7, URZ ;  /* 0x0000003f00077c82 */ /* 0x000fe20008000000 */
[----:B------:R-:W-:-:S02]  /*18d0*/  UISETP.NE.U32.AND UP0, UPT, UR5, 0x3, UPT ;  /* 0x000000030500788c */ /* 0x000fc4000bf05070 */
[----:B------:R-:W-:Y:S02]  /*18e0*/  UIADD3.64 UR22, UR6, UR22, URZ ;  /* 0x0000001606167297 */ /* 0x000fe4000fffe03f */
[----:B------:R-:W-:Y:S02]  /*18f0*/  USEL UR6, URZ, 0x1, UP0 ;  /* 0x000000013f067887 */ /* 0x000fe40008000000 */
[----:B------:R-:W-:Y:S02]  /*1900*/  USEL UR5, UR5, URZ, UP0 ;  /* 0x0000003f05057287 */ /* 0x000fe40008000000 */
[----:B------:R-:W-:-:S03]  /*1910*/  ULOP3.LUT UR4, UR4, UR6, URZ, 0x3c, !UPT ;  /* 0x0000000604047292 */ /* 0x000fc6000f8e3c3f */
[----:B------:R-:W-:Y:S01]  /*1920*/  HGMMA.64x32x16.F32 R24, gdesc[UR20].tnspB, R24, gsb0 ;  /* 0x40600000141879f0 */ /* 0x000fe20008000818 */
[----:B------:R-:W-:Y:S08]  /*1930*/  @!P0 BRA `(.L_x_49) ;  /* 0xfffffffc00048947 */ /* 0x000ff0000383ffff */
.L_x_47:
[----:B------:R-:W-:Y:S02]  /*1940*/  WARPGROUP.DEPBAR.LE gsb0, 0x0 ;  /* 0x00008000000079c5 */ /* 0x000fe40000010000 */
[----:B----4-:R-:W-:Y:S01]  /*1950*/  BAR.SYNC.DEFER_BLOCKING 0x0 ;  /* 0x0000000000007b1d */ /* 0x010fe20000010000 */
[C---:B-1----:R-:W-:Y:S01]  /*1960*/  IMAD.SHL.U32 R2, R0.reuse, 0x40, RZ ;  /* 0x0000004000027824 */ /* 0x042fe200078e00ff */
[----:B-----5:R-:W-:Y:S01]  /*1970*/  SHF.R.U32.HI R4, RZ, 0x1, R0 ;  /* 0x00000001ff047819 */ /* 0x020fe20000011600 */
[----:B------:R-:W-:Y:S01]  /*1980*/  IMAD.SHL.U32 R3, R0, 0x10, RZ ;  /* 0x0000001000037824 */ /* 0x000fe200078e00ff */
[----:B------:R-:W-:Y:S02]  /*1990*/  F2FP.F16.F32.PACK_AB R24, R25, R24 ;  /* 0x000000181918723e */ /* 0x000fe400000000ff */
[----:B------:R-:W-:Y:S02]  /*19a0*/  ELECT P0, URZ, PT ;  /* 0x00000000003f782f */ /* 0x000fe40003800000 */
[----:B------:R-:W-:Y:S01]  /*19b0*/  LOP3.LUT R2, R2, 0x1800, RZ, 0xc0, !PT ;  /* 0x0000180002027812 */ /* 0x000fe200078ec0ff */
[----:B------:R-:W-:Y:S01]  /*19c0*/  UMOV UR17, UR14 ;  /* 0x0000000e00117c82 */ /* 0x000fe20008000000 */
[----:B------:R-:W-:Y:S01]  /*19d0*/  LOP3.LUT R5, R4, 0x40, RZ, 0xc0, !PT ;  /* 0x0000004004057812 */ /* 0x000fe200078ec0ff */
[----:B------:R-:W-:Y:S01]  /*19e0*/  UMOV UR18, UR11 ;  /* 0x0000000b00127c82 */ /* 0x000fe20008000000 */
[----:B------:R-:W-:-:S02]  /*19f0*/  LOP3.LUT R2, R2, 0x70, R3, 0xf8, !PT ;  /* 0x0000007002027812 */ /* 0x000fc400078ef803 */
[----:B------:R-:W-:Y:S01]  /*1a00*/  LOP3.LUT R5, R5, 0x10, R0, 0xf8, !PT ;  /* 0x0000001005057812 */ /* 0x000fe200078ef800 */
[----:B------:R-:W-:Y:S01]  /*1a10*/  IMAD.SHL.U32 R0, R0, 0x80, RZ ;  /* 0x0000008000007824 */ /* 0x000fe200078e00ff */
[----:B------:R-:W-:Y:S02]  /*1a20*/  F2FP.F16.F32.PACK_AB R25, R27, R26 ;  /* 0x0000001a1b19723e */ /* 0x000fe400000000ff */
[----:B------:R-:W-:Y:S02]  /*1a30*/  LOP3.LUT R5, R2, R5, RZ, 0x3c, !PT ;  /* 0x0000000502057212 */ /* 0x000fe400078e3cff */
[----:B------:R-:W-:Y:S02]  /*1a40*/  F2FP.F16.F32.PACK_AB R32, R33, R32 ;  /* 0x000000202120723e */ /* 0x000fe400000000ff */
[----:B------:R-:W-:Y:S02]  /*1a50*/  LOP3.LUT R0, R5, 0x780, R0, 0xf8, !PT ;  /* 0x0000078005007812 */ /* 0x000fe400078ef800 */
[----:B------:R-:W-:Y:S01]  /*1a60*/  F2FP.F16.F32.PACK_AB R26, R29, R28 ;  /* 0x0000001c1d1a723e */ /* 0x000fe200000000ff */
[----:B------:R-:W1:Y:S02]  /*1a70*/  @!P2 SYNCS.CCTL.IV [UR16+0x6000] ;  /* 0x00600000ff00a9b1 */ /* 0x000e640008000010 */
[----:B-1----:R-:W-:Y:S01]  /*1a80*/  BAR.SYNC.DEFER_BLOCKING 0x0 ;  /* 0x0000000000007b1d */ /* 0x002fe20000010000 */
[C---:B------:R-:W-:Y:S01]  /*1a90*/  LOP3.LUT R2, R0.reuse, 0x20, RZ, 0x3c, !PT ;  /* 0x0000002000027812 */ /* 0x040fe200078e3cff */
[----:B------:R-:W-:Y:S01]  /*1aa0*/  VIADD R0, R0, UR16 ;  /* 0x0000001000007c36 */ /* 0x000fe20008000000 */
[----:B------:R-:W-:-:S02]  /*1ab0*/  F2FP.F16.F32.PACK_AB R27, R31, R30 ;  /* 0x0000001e1f1b723e */ /* 0x000fc400000000ff */
[----:B------:R-:W-:Y:S01]  /*1ac0*/  F2FP.F16.F32.PACK_AB R33, R35, R34 ;  /* 0x000000222321723e */ /* 0x000fe200000000ff */
[----:B------:R-:W-:Y:S01]  /*1ad0*/  VIADD R2, R2, UR16 ;  /* 0x0000001002027c36 */ /* 0x000fe20008000000 */
[----:B------:R-:W-:Y:S02]  /*1ae0*/  F2FP.F16.F32.PACK_AB R34, R37, R36 ;  /* 0x000000242522723e */ /* 0x000fe400000000ff */
[----:B------:R-:W-:Y:S02]  /*1af0*/  F2FP.F16.F32.PACK_AB R35, R39, R38 ;  /* 0x000000262723723e */ /* 0x000fe400000000ff */
[----:B------:R-:W-:Y:S01]  /*1b00*/  ISETP.LT.U32.AND P0, PT, R6, 0x20, P0 ;  /* 0x000000200600780c */ /* 0x000fe20000701070 */
[----:B------:R-:W1:Y:S02]  /*1b10*/  @!P2 SYNCS.CCTL.IV [UR16+0x6008] ;  /* 0x00600800ff00a9b1 */ /* 0x000e640008000010 */
[----:B-1----:R-:W-:Y:S10]  /*1b20*/  BAR.SYNC.DEFER_BLOCKING 0x0 ;  /* 0x0000000000007b1d */ /* 0x002ff40000010000 */
[----:B------:R-:W-:Y:S01]  /*1b30*/  VOTEU.ANY UP0, P0 ;  /* 0x00000000003f7886 */ /* 0x000fe20000000100 */
[----:B------:R-:W-:-:S04]  /*1b40*/  VOTEU.ANY UP1, P0 ;  /* 0x00000000003f7886 */ /* 0x000fc80000020100 */
[----:B--2---:R-:W-:Y:S01]  /*1b50*/  @UP0 UMOV UR6, UR28 ;  /* 0x0000001c00060c82 */ /* 0x004fe20008000000 */
[----:B------:R-:W-:Y:S01]  /*1b60*/  @UP0 UMOV UR7, UR29 ;  /* 0x0000001d00070c82 */ /* 0x000fe20008000000 */
[----:B------:R-:W1:Y:S02]  /*1b70*/  @!P2 SYNCS.CCTL.IV [UR16+0x6010] ;  /* 0x00601000ff00a9b1 */ /* 0x000e640008000010 */
[----:B-1----:R-:W-:Y:S04]  /*1b80*/  STSM.16.M88.4 [R0], R24 ;  /* 0x0000001800007844 */ /* 0x002fe80000000200 */
[----:B------:R-:W-:Y:S01]  /*1b90*/  STSM.16.M88.4 [R2], R32 ;  /* 0x0000002002007844 */ /* 0x000fe20000000200 */
[----:B------:R1:W-:Y:S06]  /*1ba0*/  MEMBAR.ALL.CTA ;  /* 0x0000000000007992 */ /* 0x0003ec0000008000 */
[----:B-1----:R-:W1:Y:S02]  /*1bb0*/  FENCE.VIEW.ASYNC.S ;  /* 0x00000000000073c6 */ /* 0x002e640000000000 */
[----:B-1----:R-:W-:Y:S06]  /*1bc0*/  BAR.SYNC.DEFER_BLOCKING 0x0 ;  /* 0x0000000000007b1d */ /* 0x002fec0000010000 */
[----:B------:R1:W-:Y:S01]  /*1bd0*/  @UP1 UTMASTG.2D [UR16], [UR6] ;  /* 0x00000010060013b5 */ /* 0x0003e20008008000 */
[----:B------:R0:W-:Y:S01]  /*1be0*/  UTMACMDFLUSH ;  /* 0x00000000000079b7 */ /* 0x0001e20000000000 */
[----:B------:R-:W-:-:S04]  /*1bf0*/  DEPBAR.LE SB0, 0x0 ;  /* 0x000080000000791a */ /* 0x000fc80000000000 */
[----:B------:R-:W-:Y:S06]  /*1c00*/  BAR.SYNC.DEFER_BLOCKING 0x0 ;  /* 0x0000000000007b1d */ /* 0x000fec0000010000 */
[----:B-1----:R-:W-:Y:S05]  /*1c10*/  EXIT ;  /* 0x000000000000794d */ /* 0x002fea0003800000 */
.L_x_48:
[----:B------:R-:W1:Y:S02]  /*1c20*/  SYNCS.PHASECHK.TRANS64.TRYWAIT P0, [UR34+0x6000], R2 ;  /* 0x00600002ff0075a7 */ /* 0x000e640008000162 */
[----:B-1----:R-:W-:Y:S05]  /*1c30*/  @!P0 BRA `(.L_x_48) ;  /* 0xfffffffc00f88947 */ /* 0x002fea000383ffff */
[----:B------:R-:W-:Y:S05]  /*1c40*/  BRA `(.L_x_50) ;  /* 0xfffffff800e47947 */ /* 0x000fea000383ffff */
.L_x_51:
[----:B------:R-:W-:-:S00]  /*1c50*/  BRA `(.L_x_51) ;  /* 0xfffffffc00fc7947 */ /* 0x000fc0000383ffff */
[----:B------:R-:W-:-:S00]  /*1c60*/  NOP ;  /* 0x0000000000007918 */ /* 0x000fc00000000000 */
        /* <DEDUP_REMOVED lines=9> */
.L_x_52:


//--------------------- .nv.shared.gluon_wgmma    --------------------------
	.section	.nv.shared.gluon_wgmma,"aw",@nobits
	.sectionflags	@""
	.align	16
	.zero		1024


//--------------------- .nv.shared.reserved.0     --------------------------
	.section	.nv.shared.reserved.0,"aw",@nobits
	.weak		__nv_reservedSMEM_offset_0_alias
	.size		__nv_reservedSMEM_offset_0_alias, 0, 0
	.other		__nv_reservedSMEM_offset_0_alias,@"STO_CUDA_RESERVED_SHARED STV_DEFAULT"
__nv_reservedSMEM_offset_0_alias:
	.zero		0


//--------------------- .nv.constant0.gluon_wgmma --------------------------
	.section	.nv.constant0.gluon_wgmma,"a",@progbits
	.sectionflags	@""
	.align	4
.nv.constant0.gluon_wgmma:
	.zero		608


//--------------------- SYMBOLS --------------------------

	.type		.nv.reservedSmem.offset0,@object
	.size		.nv.reservedSmem.offset0,0x4
